//
// Generated by NVIDIA NVVM Compiler
//
// Compiler Build ID: CL-36424714
// Cuda compilation tools, release 13.0, V13.0.88
// Based on NVVM 20.0.0
//

.version 9.0
.target sm_100
.address_size 64

	// .globl	_Z20computeMeansAndSumSqiiPKfPfS1_
// _ZZ20computeMeansAndSumSqiiPKfPfS1_E11partial_sum has been demoted

.visible .entry _Z20computeMeansAndSumSqiiPKfPfS1_(
	.param .u32 _Z20computeMeansAndSumSqiiPKfPfS1__param_0,
	.param .u32 _Z20computeMeansAndSumSqiiPKfPfS1__param_1,
	.param .u64 .ptr .align 1 _Z20computeMeansAndSumSqiiPKfPfS1__param_2,
	.param .u64 .ptr .align 1 _Z20computeMeansAndSumSqiiPKfPfS1__param_3,
	.param .u64 .ptr .align 1 _Z20computeMeansAndSumSqiiPKfPfS1__param_4
)
{
	.reg .pred 	%p<14>;
	.reg .b32 	%r<27>;
	.reg .b32 	%f<29>;
	.reg .b64 	%rd<17>;
	// demoted variable
	.shared .align 4 .b8 _ZZ20computeMeansAndSumSqiiPKfPfS1_E11partial_sum[1024];
	ld.param.u32 	%r15, [_Z20computeMeansAndSumSqiiPKfPfS1__param_0];
	ld.param.u32 	%r14, [_Z20computeMeansAndSumSqiiPKfPfS1__param_1];
	ld.param.u64 	%rd3, [_Z20computeMeansAndSumSqiiPKfPfS1__param_2];
	ld.param.u64 	%rd4, [_Z20computeMeansAndSumSqiiPKfPfS1__param_3];
	ld.param.u64 	%rd5, [_Z20computeMeansAndSumSqiiPKfPfS1__param_4];
	mov.u32 	%r1, %ctaid.x;
	setp.ge.s32 	%p1, %r1, %r15;
	@%p1 bra 	$L__BB0_20;
	cvta.to.global.u64 	%rd6, %rd3;
	mul.lo.s32 	%r16, %r14, %r1;
	mul.wide.s32 	%rd7, %r16, 4;
	add.s64 	%rd1, %rd6, %rd7;
	mov.u32 	%r2, %tid.x;
	setp.ge.s32 	%p2, %r2, %r14;
	mov.f32 	%f26, 0f00000000;
	@%p2 bra 	$L__BB0_4;
	mov.f32 	%f26, 0f00000000;
	mov.u32 	%r3, %ntid.x;
	mov.u32 	%r23, %r2;
$L__BB0_3:
	mul.wide.s32 	%rd8, %r23, 4;
	add.s64 	%rd9, %rd1, %rd8;
	ld.global.f32 	%f10, [%rd9];
	add.f32 	%f26, %f26, %f10;
	add.s32 	%r23, %r23, %r3;
	setp.lt.s32 	%p3, %r23, %r14;
	@%p3 bra 	$L__BB0_3;
$L__BB0_4:
	shl.b32 	%r17, %r2, 2;
	mov.u32 	%r18, _ZZ20computeMeansAndSumSqiiPKfPfS1_E11partial_sum;
	add.s32 	%r6, %r18, %r17;
	st.shared.f32 	[%r6], %f26;
	bar.sync 	0;
	mov.u32 	%r26, %ntid.x;
	setp.lt.u32 	%p4, %r26, 2;
	@%p4 bra 	$L__BB0_9;
	mov.u32 	%r24, %r26;
$L__BB0_6:
	shr.u32 	%r9, %r24, 1;
	setp.ge.u32 	%p5, %r2, %r9;
	@%p5 bra 	$L__BB0_8;
	shl.b32 	%r19, %r9, 2;
	add.s32 	%r20, %r6, %r19;
	ld.shared.f32 	%f11, [%r20];
	ld.shared.f32 	%f12, [%r6];
	add.f32 	%f13, %f11, %f12;
	st.shared.f32 	[%r6], %f13;
$L__BB0_8:
	bar.sync 	0;
	setp.gt.u32 	%p6, %r24, 3;
	mov.u32 	%r24, %r9;
	@%p6 bra 	$L__BB0_6;
$L__BB0_9:
	setp.ne.s32 	%p7, %r2, 0;
	cvta.to.global.u64 	%rd10, %rd4;
	mul.wide.u32 	%rd11, %r1, 4;
	add.s64 	%rd2, %rd10, %rd11;
	@%p7 bra 	$L__BB0_11;
	ld.shared.f32 	%f14, [_ZZ20computeMeansAndSumSqiiPKfPfS1_E11partial_sum];
	cvt.rn.f32.s32 	%f15, %r14;
	div.rn.f32 	%f16, %f14, %f15;
	st.global.f32 	[%rd2], %f16;
$L__BB0_11:
	setp.ge.s32 	%p8, %r2, %r14;
	bar.sync 	0;
	ld.global.f32 	%f4, [%rd2];
	mov.f32 	%f28, 0f00000000;
	@%p8 bra 	$L__BB0_14;
	mov.f32 	%f28, 0f00000000;
	mov.u32 	%r25, %r2;
$L__BB0_13:
	mul.wide.s32 	%rd12, %r25, 4;
	add.s64 	%rd13, %rd1, %rd12;
	ld.global.f32 	%f19, [%rd13];
	sub.f32 	%f20, %f19, %f4;
	fma.rn.f32 	%f28, %f20, %f20, %f28;
	add.s32 	%r25, %r25, %r26;
	setp.lt.s32 	%p9, %r25, %r14;
	@%p9 bra 	$L__BB0_13;
$L__BB0_14:
	setp.lt.u32 	%p10, %r26, 2;
	st.shared.f32 	[%r6], %f28;
	bar.sync 	0;
	@%p10 bra 	$L__BB0_18;
$L__BB0_15:
	shr.u32 	%r13, %r26, 1;
	setp.ge.u32 	%p11, %r2, %r13;
	@%p11 bra 	$L__BB0_17;
	shl.b32 	%r21, %r13, 2;
	add.s32 	%r22, %r6, %r21;
	ld.shared.f32 	%f21, [%r22];
	ld.shared.f32 	%f22, [%r6];
	add.f32 	%f23, %f21, %f22;
	st.shared.f32 	[%r6], %f23;
$L__BB0_17:
	bar.sync 	0;
	setp.gt.u32 	%p12, %r26, 3;
	mov.u32 	%r26, %r13;
	@%p12 bra 	$L__BB0_15;
$L__BB0_18:
	setp.ne.s32 	%p13, %r2, 0;
	@%p13 bra 	$L__BB0_20;
	ld.shared.f32 	%f24, [_ZZ20computeMeansAndSumSqiiPKfPfS1_E11partial_sum];
	cvta.to.global.u64 	%rd14, %rd5;
	add.s64 	%rd16, %rd14, %rd11;
	st.global.f32 	[%rd16], %f24;
$L__BB0_20:
	ret;

}
	// .globl	_Z15correlateKerneliiPKfS0_S0_Pf
.visible .entry _Z15correlateKerneliiPKfS0_S0_Pf(
	.param .u32 _Z15correlateKerneliiPKfS0_S0_Pf_param_0,
	.param .u32 _Z15correlateKerneliiPKfS0_S0_Pf_param_1,
	.param .u64 .ptr .align 1 _Z15correlateKerneliiPKfS0_S0_Pf_param_2,
	.param .u64 .ptr .align 1 _Z15correlateKerneliiPKfS0_S0_Pf_param_3,
	.param .u64 .ptr .align 1 _Z15correlateKerneliiPKfS0_S0_Pf_param_4,
	.param .u64 .ptr .align 1 _Z15correlateKerneliiPKfS0_S0_Pf_param_5
)
{
	.reg .pred 	%p<14>;
	.reg .b32 	%r<32>;
	.reg .b32 	%f<106>;
	.reg .b64 	%rd<54>;

	ld.param.u32 	%r14, [_Z15correlateKerneliiPKfS0_S0_Pf_param_0];
	ld.param.u32 	%r15, [_Z15correlateKerneliiPKfS0_S0_Pf_param_1];
	ld.param.u64 	%rd13, [_Z15correlateKerneliiPKfS0_S0_Pf_param_2];
	ld.param.u64 	%rd10, [_Z15correlateKerneliiPKfS0_S0_Pf_param_3];
	ld.param.u64 	%rd11, [_Z15correlateKerneliiPKfS0_S0_Pf_param_4];
	ld.param.u64 	%rd12, [_Z15correlateKerneliiPKfS0_S0_Pf_param_5];
	cvta.to.global.u64 	%rd1, %rd13;
	mov.u32 	%r16, %ctaid.y;
	mov.u32 	%r17, %ntid.y;
	mov.u32 	%r18, %tid.y;
	mad.lo.s32 	%r1, %r16, %r17, %r18;
	mov.u32 	%r19, %ctaid.x;
	mov.u32 	%r20, %ntid.x;
	mov.u32 	%r21, %tid.x;
	mad.lo.s32 	%r2, %r19, %r20, %r21;
	setp.gt.s32 	%p1, %r2, %r1;
	max.s32 	%r22, %r1, %r2;
	setp.ge.s32 	%p2, %r22, %r14;
	or.pred  	%p3, %p2, %p1;
	@%p3 bra 	$L__BB1_14;
	cvta.to.global.u64 	%rd14, %rd10;
	mul.lo.s32 	%r23, %r15, %r1;
	cvt.s64.s32 	%rd2, %r23;
	mul.lo.s32 	%r24, %r15, %r2;
	cvt.s64.s32 	%rd3, %r24;
	mul.wide.u32 	%rd15, %r1, 4;
	add.s64 	%rd16, %rd14, %rd15;
	ld.global.f32 	%f1, [%rd16];
	mul.wide.s32 	%rd17, %r2, 4;
	add.s64 	%rd18, %rd14, %rd17;
	ld.global.f32 	%f2, [%rd18];
	setp.lt.s32 	%p4, %r15, 1;
	mov.f32 	%f105, 0f00000000;
	@%p4 bra 	$L__BB1_13;
	and.b32  	%r3, %r15, 7;
	setp.lt.u32 	%p5, %r15, 8;
	mov.f32 	%f105, 0f00000000;
	mov.b32 	%r30, 0;
	@%p5 bra 	$L__BB1_5;
	and.b32  	%r30, %r15, 2147483640;
	neg.s32 	%r28, %r30;
	shl.b64 	%rd19, %rd2, 2;
	add.s64 	%rd20, %rd19, %rd1;
	add.s64 	%rd53, %rd20, 16;
	shl.b64 	%rd21, %rd3, 2;
	add.s64 	%rd22, %rd21, %rd1;
	add.s64 	%rd52, %rd22, 16;
	mov.f32 	%f105, 0f00000000;
$L__BB1_4:
	.pragma "nounroll";
	ld.global.f32 	%f19, [%rd53+-16];
	sub.f32 	%f20, %f19, %f1;
	ld.global.f32 	%f21, [%rd52+-16];
	sub.f32 	%f22, %f21, %f2;
	fma.rn.f32 	%f23, %f20, %f22, %f105;
	ld.global.f32 	%f24, [%rd53+-12];
	sub.f32 	%f25, %f24, %f1;
	ld.global.f32 	%f26, [%rd52+-12];
	sub.f32 	%f27, %f26, %f2;
	fma.rn.f32 	%f28, %f25, %f27, %f23;
	ld.global.f32 	%f29, [%rd53+-8];
	sub.f32 	%f30, %f29, %f1;
	ld.global.f32 	%f31, [%rd52+-8];
	sub.f32 	%f32, %f31, %f2;
	fma.rn.f32 	%f33, %f30, %f32, %f28;
	ld.global.f32 	%f34, [%rd53+-4];
	sub.f32 	%f35, %f34, %f1;
	ld.global.f32 	%f36, [%rd52+-4];
	sub.f32 	%f37, %f36, %f2;
	fma.rn.f32 	%f38, %f35, %f37, %f33;
	ld.global.f32 	%f39, [%rd53];
	sub.f32 	%f40, %f39, %f1;
	ld.global.f32 	%f41, [%rd52];
	sub.f32 	%f42, %f41, %f2;
	fma.rn.f32 	%f43, %f40, %f42, %f38;
	ld.global.f32 	%f44, [%rd53+4];
	sub.f32 	%f45, %f44, %f1;
	ld.global.f32 	%f46, [%rd52+4];
	sub.f32 	%f47, %f46, %f2;
	fma.rn.f32 	%f48, %f45, %f47, %f43;
	ld.global.f32 	%f49, [%rd53+8];
	sub.f32 	%f50, %f49, %f1;
	ld.global.f32 	%f51, [%rd52+8];
	sub.f32 	%f52, %f51, %f2;
	fma.rn.f32 	%f53, %f50, %f52, %f48;
	ld.global.f32 	%f54, [%rd53+12];
	sub.f32 	%f55, %f54, %f1;
	ld.global.f32 	%f56, [%rd52+12];
	sub.f32 	%f57, %f56, %f2;
	fma.rn.f32 	%f105, %f55, %f57, %f53;
	add.s32 	%r28, %r28, 8;
	add.s64 	%rd53, %rd53, 32;
	add.s64 	%rd52, %rd52, 32;
	setp.ne.s32 	%p6, %r28, 0;
	@%p6 bra 	$L__BB1_4;
$L__BB1_5:
	setp.eq.s32 	%p7, %r3, 0;
	@%p7 bra 	$L__BB1_13;
	and.b32  	%r9, %r15, 3;
	setp.lt.u32 	%p8, %r3, 4;
	@%p8 bra 	$L__BB1_8;
	cvt.u64.u32 	%rd23, %r30;
	add.s64 	%rd24, %rd23, %rd2;
	shl.b64 	%rd25, %rd24, 2;
	add.s64 	%rd26, %rd1, %rd25;
	ld.global.f32 	%f59, [%rd26];
	sub.f32 	%f60, %f59, %f1;
	add.s64 	%rd27, %rd23, %rd3;
	shl.b64 	%rd28, %rd27, 2;
	add.s64 	%rd29, %rd1, %rd28;
	ld.global.f32 	%f61, [%rd29];
	sub.f32 	%f62, %f61, %f2;
	fma.rn.f32 	%f63, %f60, %f62, %f105;
	ld.global.f32 	%f64, [%rd26+4];
	sub.f32 	%f65, %f64, %f1;
	ld.global.f32 	%f66, [%rd29+4];
	sub.f32 	%f67, %f66, %f2;
	fma.rn.f32 	%f68, %f65, %f67, %f63;
	ld.global.f32 	%f69, [%rd26+8];
	sub.f32 	%f70, %f69, %f1;
	ld.global.f32 	%f71, [%rd29+8];
	sub.f32 	%f72, %f71, %f2;
	fma.rn.f32 	%f73, %f70, %f72, %f68;
	ld.global.f32 	%f74, [%rd26+12];
	sub.f32 	%f75, %f74, %f1;
	ld.global.f32 	%f76, [%rd29+12];
	sub.f32 	%f77, %f76, %f2;
	fma.rn.f32 	%f105, %f75, %f77, %f73;
	add.s32 	%r30, %r30, 4;
$L__BB1_8:
	setp.eq.s32 	%p9, %r9, 0;
	@%p9 bra 	$L__BB1_13;
	setp.eq.s32 	%p10, %r9, 1;
	@%p10 bra 	$L__BB1_11;
	cvt.u64.u32 	%rd30, %r30;
	add.s64 	%rd31, %rd30, %rd2;
	shl.b64 	%rd32, %rd31, 2;
	add.s64 	%rd33, %rd1, %rd32;
	ld.global.f32 	%f79, [%rd33];
	sub.f32 	%f80, %f79, %f1;
	add.s64 	%rd34, %rd30, %rd3;
	shl.b64 	%rd35, %rd34, 2;
	add.s64 	%rd36, %rd1, %rd35;
	ld.global.f32 	%f81, [%rd36];
	sub.f32 	%f82, %f81, %f2;
	fma.rn.f32 	%f83, %f80, %f82, %f105;
	ld.global.f32 	%f84, [%rd33+4];
	sub.f32 	%f85, %f84, %f1;
	ld.global.f32 	%f86, [%rd36+4];
	sub.f32 	%f87, %f86, %f2;
	fma.rn.f32 	%f105, %f85, %f87, %f83;
	add.s32 	%r30, %r30, 2;
$L__BB1_11:
	and.b32  	%r26, %r15, 1;
	setp.eq.b32 	%p11, %r26, 1;
	not.pred 	%p12, %p11;
	@%p12 bra 	$L__BB1_13;
	cvt.u64.u32 	%rd37, %r30;
	add.s64 	%rd38, %rd37, %rd2;
	shl.b64 	%rd39, %rd38, 2;
	add.s64 	%rd40, %rd1, %rd39;
	ld.global.f32 	%f88, [%rd40];
	sub.f32 	%f89, %f88, %f1;
	add.s64 	%rd41, %rd37, %rd3;
	shl.b64 	%rd42, %rd41, 2;
	add.s64 	%rd43, %rd1, %rd42;
	ld.global.f32 	%f90, [%rd43];
	sub.f32 	%f91, %f90, %f2;
	fma.rn.f32 	%f105, %f89, %f91, %f105;
$L__BB1_13:
	cvta.to.global.u64 	%rd44, %rd11;
	add.s64 	%rd46, %rd44, %rd15;
	ld.global.f32 	%f92, [%rd46];
	add.s64 	%rd48, %rd44, %rd17;
	ld.global.f32 	%f93, [%rd48];
	mul.f32 	%f94, %f92, %f93;
	sqrt.rn.f32 	%f95, %f94;
	setp.gt.f32 	%p13, %f95, 0f2EDBE6FF;
	div.rn.f32 	%f96, %f105, %f95;
	selp.f32 	%f97, %f96, 0f00000000, %p13;
	mad.lo.s32 	%r27, %r2, %r14, %r1;
	cvta.to.global.u64 	%rd49, %rd12;
	mul.wide.s32 	%rd50, %r27, 4;
	add.s64 	%rd51, %rd49, %rd50;
	st.global.f32 	[%rd51], %f97;
$L__BB1_14:
	ret;

}


// ===== COMPILED SASS (sm_100) =====

	.target	sm_100

	.elftype	@"ET_EXEC"


//--------------------- .note.nv.tkinfo           --------------------------
	.section	.note.nv.tkinfo,"",@"SHT_NOTE"
	.sectionflags	@"SHF_NOTE_NV_TKINFO"
	.tkinfo
        /*0018*/ 	.word	0x00000002
        /*0030*/ 	.string	""
        /*0030*/ 	.string	"ptxas"
        /*0030*/ 	.string	"Cuda compilation tools, release 13.0, V13.0.88"
        /*0030*/ 	.string	"Build cuda_13.0.r13.0/compiler.36424714_0"
        /*0030*/ 	.string	"-arch sm_100 -m 64 "



//--------------------- .note.nv.cuinfo           --------------------------
	.section	.note.nv.cuinfo,"",@"SHT_NOTE"
	.sectionflags	@"SHF_NOTE_NV_CUINFO"
        /*0018*/ 	.short	0x0002
        /*001a*/ 	.short	0x0064
        /*001c*/ 	.short	0x0082
	.zero		2


//--------------------- .nv.info                  --------------------------
	.section	.nv.info,"",@"SHT_CUDA_INFO"
	.align	4


	//----- nvinfo : EIATTR_REGCOUNT
	.align		4
        /*0000*/ 	.byte	0x04, 0x2f
        /*0002*/ 	.short	(.L_1 - .L_0)
	.align		4
.L_0:
        /*0004*/ 	.word	index@(_Z20computeMeansAndSumSqiiPKfPfS1_)
        /*0008*/ 	.word	0x00000016


	//----- nvinfo : EIATTR_FRAME_SIZE
	.align		4
.L_1:
        /*000c*/ 	.byte	0x04, 0x11
        /*000e*/ 	.short	(.L_3 - .L_2)
	.align		4
.L_2:
        /*0010*/ 	.word	index@($__internal_2_$__cuda_sm3x_div_rn_noftz_f32_slowpath)
        /*0014*/ 	.word	0x00000000


	//----- nvinfo : EIATTR_FRAME_SIZE
	.align		4
.L_3:
        /*0018*/ 	.byte	0x04, 0x11
        /*001a*/ 	.short	(.L_5 - .L_4)
	.align		4
.L_4:
        /*001c*/ 	.word	index@(_Z20computeMeansAndSumSqiiPKfPfS1_)
        /*0020*/ 	.word	0x00000000


	//----- nvinfo : EIATTR_REGCOUNT
	.align		4
.L_5:
        /*0024*/ 	.byte	0x04, 0x2f
        /*0026*/ 	.short	(.L_7 - .L_6)
	.align		4
.L_6:
        /*0028*/ 	.word	index@(_Z15correlateKerneliiPKfS0_S0_Pf)
        /*002c*/ 	.word	0x0000001e


	//----- nvinfo : EIATTR_FRAME_SIZE
	.align		4
.L_7:
        /*0030*/ 	.byte	0x04, 0x11
        /*0032*/ 	.short	(.L_9 - .L_8)
	.align		4
.L_8:
        /*0034*/ 	.word	index@($__internal_1_$__cuda_sm3x_div_rn_noftz_f32_slowpath)
        /*0038*/ 	.word	0x00000000


	//----- nvinfo : EIATTR_FRAME_SIZE
	.align		4
.L_9:
        /*003c*/ 	.byte	0x04, 0x11
        /*003e*/ 	.short	(.L_11 - .L_10)
	.align		4
.L_10:
        /*0040*/ 	.word	index@($__internal_0_$__cuda_sm20_sqrt_rn_f32_slowpath)
        /*0044*/ 	.word	0x00000000


	//----- nvinfo : EIATTR_FRAME_SIZE
	.align		4
.L_11:
        /*0048*/ 	.byte	0x04, 0x11
        /*004a*/ 	.short	(.L_13 - .L_12)
	.align		4
.L_12:
        /*004c*/ 	.word	index@(_Z15correlateKerneliiPKfS0_S0_Pf)
        /*0050*/ 	.word	0x00000000


	//----- nvinfo : EIATTR_MIN_STACK_SIZE
	.align		4
.L_13:
        /*0054*/ 	.byte	0x04, 0x12
        /*0056*/ 	.short	(.L_15 - .L_14)
	.align		4
.L_14:
        /*0058*/ 	.word	index@(_Z15correlateKerneliiPKfS0_S0_Pf)
        /*005c*/ 	.word	0x00000000


	//----- nvinfo : EIATTR_MIN_STACK_SIZE
	.align		4
.L_15:
        /*0060*/ 	.byte	0x04, 0x12
        /*0062*/ 	.short	(.L_17 - .L_16)
	.align		4
.L_16:
        /*0064*/ 	.word	index@(_Z20computeMeansAndSumSqiiPKfPfS1_)
        /*0068*/ 	.word	0x00000000
.L_17:


//--------------------- .nv.compat                --------------------------
	.section	.nv.compat,"",@"SHT_CUDA_COMPAT_INFO"
	.align	4
        /*0000*/ 	.byte	0x02, 0x09, 0x00, 0x00, 0x02, 0x02, 0x01, 0x00, 0x02, 0x05, 0x05, 0x00, 0x03, 0x07, 0x01, 0x01
        /*0010*/ 	.byte	0x02, 0x03, 0x00, 0x00, 0x02, 0x06, 0x01, 0x00, 0x04, 0x0b, 0x08, 0x00, 0x01, 0x00, 0x00, 0x00
        /*0020*/ 	.byte	0x00, 0x00, 0x00, 0x00


//--------------------- .nv.info._Z15correlateKerneliiPKfS0_S0_Pf --------------------------
	.section	.nv.info._Z15correlateKerneliiPKfS0_S0_Pf,"",@"SHT_CUDA_INFO"
	.sectionflags	@""
	.align	4


	//----- nvinfo : EIATTR_CUDA_API_VERSION
	.align		4
        /*0000*/ 	.byte	0x04, 0x37
        /*0002*/ 	.short	(.L_19 - .L_18)
.L_18:
        /*0004*/ 	.word	0x00000082


	//----- nvinfo : EIATTR_KPARAM_INFO
	.align		4
.L_19:
        /*0008*/ 	.byte	0x04, 0x17
        /*000a*/ 	.short	(.L_21 - .L_20)
.L_20:
        /*000c*/ 	.word	0x00000000
        /*0010*/ 	.short	0x0005
        /*0012*/ 	.short	0x0020
        /*0014*/ 	.byte	0x00, 0xf5, 0x21, 0x00


	//----- nvinfo : EIATTR_KPARAM_INFO
	.align		4
.L_21:
        /*0018*/ 	.byte	0x04, 0x17
        /*001a*/ 	.short	(.L_23 - .L_22)
.L_22:
        /*001c*/ 	.word	0x00000000
        /*0020*/ 	.short	0x0004
        /*0022*/ 	.short	0x0018
        /*0024*/ 	.byte	0x00, 0xf5, 0x21, 0x00


	//----- nvinfo : EIATTR_KPARAM_INFO
	.align		4
.L_23:
        /*0028*/ 	.byte	0x04, 0x17
        /*002a*/ 	.short	(.L_25 - .L_24)
.L_24:
        /*002c*/ 	.word	0x00000000
        /*0030*/ 	.short	0x0003
        /*0032*/ 	.short	0x0010
        /*0034*/ 	.byte	0x00, 0xf5, 0x21, 0x00


	//----- nvinfo : EIATTR_KPARAM_INFO
	.align		4
.L_25:
        /*0038*/ 	.byte	0x04, 0x17
        /*003a*/ 	.short	(.L_27 - .L_26)
.L_26:
        /*003c*/ 	.word	0x00000000
        /*0040*/ 	.short	0x0002
        /*0042*/ 	.short	0x0008
        /*0044*/ 	.byte	0x00, 0xf5, 0x21, 0x00


	//----- nvinfo : EIATTR_KPARAM_INFO
	.align		4
.L_27:
        /*0048*/ 	.byte	0x04, 0x17
        /*004a*/ 	.short	(.L_29 - .L_28)
.L_28:
        /*004c*/ 	.word	0x00000000
        /*0050*/ 	.short	0x0001
        /*0052*/ 	.short	0x0004
        /*0054*/ 	.byte	0x00, 0xf0, 0x11, 0x00


	//----- nvinfo : EIATTR_KPARAM_INFO
	.align		4
.L_29:
        /*0058*/ 	.byte	0x04, 0x17
        /*005a*/ 	.short	(.L_31 - .L_30)
.L_30:
        /*005c*/ 	.word	0x00000000
        /*0060*/ 	.short	0x0000
        /*0062*/ 	.short	0x0000
        /*0064*/ 	.byte	0x00, 0xf0, 0x11, 0x00


	//----- nvinfo : EIATTR_SPARSE_MMA_MASK
	.align		4
.L_31:
        /*0068*/ 	.byte	0x03, 0x50
        /*006a*/ 	.short	0x0000


	//----- nvinfo : EIATTR_MAXREG_COUNT
	.align		4
        /*006c*/ 	.byte	0x03, 0x1b
        /*006e*/ 	.short	0x00ff


	//----- nvinfo : EIATTR_MERCURY_ISA_VERSION
	.align		4
        /*0070*/ 	.byte	0x03, 0x5f
        /*0072*/ 	.short	0x0101


	//----- nvinfo : EIATTR_VRC_CTA_INIT_COUNT
	.align		4
        /*0074*/ 	.byte	0x02, 0x4a
	.zero		1
	.zero		1


	//----- nvinfo : EIATTR_EXIT_INSTR_OFFSETS
	.align		4
        /*0078*/ 	.byte	0x04, 0x1c
        /*007a*/ 	.short	(.L_33 - .L_32)


	//   ....[0]....
.L_32:
        /*007c*/ 	.word	0x000000d0


	//   ....[1]....
        /*0080*/ 	.word	0x00000d10


	//----- nvinfo : EIATTR_CRS_STACK_SIZE
	.align		4
.L_33:
        /*0084*/ 	.byte	0x04, 0x1e
        /*0086*/ 	.short	(.L_35 - .L_34)
.L_34:
        /*0088*/ 	.word	0x00000000


	//----- nvinfo : EIATTR_CBANK_PARAM_SIZE
	.align		4
.L_35:
        /*008c*/ 	.byte	0x03, 0x19
        /*008e*/ 	.short	0x0028


	//----- nvinfo : EIATTR_PARAM_CBANK
	.align		4
        /*0090*/ 	.byte	0x04, 0x0a
        /*0092*/ 	.short	(.L_37 - .L_36)
	.align		4
.L_36:
        /*0094*/ 	.word	index@(.nv.constant0._Z15correlateKerneliiPKfS0_S0_Pf)
        /*0098*/ 	.short	0x0380
        /*009a*/ 	.short	0x0028


	//----- nvinfo : EIATTR_SW_WAR
	.align		4
.L_37:
        /*009c*/ 	.byte	0x04, 0x36
        /*009e*/ 	.short	(.L_39 - .L_38)
.L_38:
        /*00a0*/ 	.word	0x00000008
.L_39:


//--------------------- .nv.info._Z20computeMeansAndSumSqiiPKfPfS1_ --------------------------
	.section	.nv.info._Z20computeMeansAndSumSqiiPKfPfS1_,"",@"SHT_CUDA_INFO"
	.sectionflags	@""
	.align	4


	//----- nvinfo : EIATTR_CUDA_API_VERSION
	.align		4
        /*0000*/ 	.byte	0x04, 0x37
        /*0002*/ 	.short	(.L_41 - .L_40)
.L_40:
        /*0004*/ 	.word	0x00000082


	//----- nvinfo : EIATTR_KPARAM_INFO
	.align		4
.L_41:
        /*0008*/ 	.byte	0x04, 0x17
        /*000a*/ 	.short	(.L_43 - .L_42)
.L_42:
        /*000c*/ 	.word	0x00000000
        /*0010*/ 	.short	0x0004
        /*0012*/ 	.short	0x0018
        /*0014*/ 	.byte	0x00, 0xf5, 0x21, 0x00


	//----- nvinfo : EIATTR_KPARAM_INFO
	.align		4
.L_43:
        /*0018*/ 	.byte	0x04, 0x17
        /*001a*/ 	.short	(.L_45 - .L_44)
.L_44:
        /*001c*/ 	.word	0x00000000
        /*0020*/ 	.short	0x0003
        /*0022*/ 	.short	0x0010
        /*0024*/ 	.byte	0x00, 0xf5, 0x21, 0x00


	//----- nvinfo : EIATTR_KPARAM_INFO
	.align		4
.L_45:
        /*0028*/ 	.byte	0x04, 0x17
        /*002a*/ 	.short	(.L_47 - .L_46)
.L_46:
        /*002c*/ 	.word	0x00000000
        /*0030*/ 	.short	0x0002
        /*0032*/ 	.short	0x0008
        /*0034*/ 	.byte	0x00, 0xf5, 0x21, 0x00


	//----- nvinfo : EIATTR_KPARAM_INFO
	.align		4
.L_47:
        /*0038*/ 	.byte	0x04, 0x17
        /*003a*/ 	.short	(.L_49 - .L_48)
.L_48:
        /*003c*/ 	.word	0x00000000
        /*0040*/ 	.short	0x0001
        /*0042*/ 	.short	0x0004
        /*0044*/ 	.byte	0x00, 0xf0, 0x11, 0x00


	//----- nvinfo : EIATTR_KPARAM_INFO
	.align		4
.L_49:
        /*0048*/ 	.byte	0x04, 0x17
        /*004a*/ 	.short	(.L_51 - .L_50)
.L_50:
        /*004c*/ 	.word	0x00000000
        /*0050*/ 	.short	0x0000
        /*0052*/ 	.short	0x0000
        /*0054*/ 	.byte	0x00, 0xf0, 0x11, 0x00


	//----- nvinfo : EIATTR_SPARSE_MMA_MASK
	.align		4
.L_51:
        /*0058*/ 	.byte	0x03, 0x50
        /*005a*/ 	.short	0x0000


	//----- nvinfo : EIATTR_MAXREG_COUNT
	.align		4
        /*005c*/ 	.byte	0x03, 0x1b
        /*005e*/ 	.short	0x00ff


	//----- nvinfo : EIATTR_NUM_BARRIERS
	.align		4
        /*0060*/ 	.byte	0x02, 0x4c
        /*0062*/ 	.byte	0x01
	.zero		1


	//----- nvinfo : EIATTR_MERCURY_ISA_VERSION
	.align		4
        /*0064*/ 	.byte	0x03, 0x5f
        /*0066*/ 	.short	0x0101


	//----- nvinfo : EIATTR_VRC_CTA_INIT_COUNT
	.align		4
        /*0068*/ 	.byte	0x02, 0x4a
	.zero		1
	.zero		1


	//----- nvinfo : EIATTR_EXIT_INSTR_OFFSETS
	.align		4
        /*006c*/ 	.byte	0x04, 0x1c
        /*006e*/ 	.short	(.L_53 - .L_52)


	//   ....[0]....
.L_52:
        /*0070*/ 	.word	0x00000040


	//   ....[1]....
        /*0074*/ 	.word	0x00000680


	//   ....[2]....
        /*0078*/ 	.word	0x00000700


	//----- nvinfo : EIATTR_CRS_STACK_SIZE
	.align		4
.L_53:
        /*007c*/ 	.byte	0x04, 0x1e
        /*007e*/ 	.short	(.L_55 - .L_54)
.L_54:
        /*0080*/ 	.word	0x00000000


	//----- nvinfo : EIATTR_CBANK_PARAM_SIZE
	.align		4
.L_55:
        /*0084*/ 	.byte	0x03, 0x19
        /*0086*/ 	.short	0x0020


	//----- nvinfo : EIATTR_PARAM_CBANK
	.align		4
        /*0088*/ 	.byte	0x04, 0x0a
        /*008a*/ 	.short	(.L_57 - .L_56)
	.align		4
.L_56:
        /*008c*/ 	.word	index@(.nv.constant0._Z20computeMeansAndSumSqiiPKfPfS1_)
        /*0090*/ 	.short	0x0380
        /*0092*/ 	.short	0x0020


	//----- nvinfo : EIATTR_SW_WAR
	.align		4
.L_57:
        /*0094*/ 	.byte	0x04, 0x36
        /*0096*/ 	.short	(.L_59 - .L_58)
.L_58:
        /*0098*/ 	.word	0x00000008
.L_59:


//--------------------- .nv.callgraph             --------------------------
	.section	.nv.callgraph,"",@"SHT_CUDA_CALLGRAPH"
	.align	4
	.sectionentsize	8
	.align		4
        /*0000*/ 	.word	0x00000000
	.align		4
        /*0004*/ 	.word	0xffffffff
	.align		4
        /*0008*/ 	.word	0x00000000
	.align		4
        /*000c*/ 	.word	0xfffffffe
	.align		4
        /*0010*/ 	.word	0x00000000
	.align		4
        /*0014*/ 	.word	0xfffffffd
	.align		4
        /*0018*/ 	.word	0x00000000
	.align		4
        /*001c*/ 	.word	0xfffffffc


//--------------------- .text._Z15correlateKerneliiPKfS0_S0_Pf --------------------------
	.section	.text._Z15correlateKerneliiPKfS0_S0_Pf,"ax",@progbits
	.align	128
        .global         _Z15correlateKerneliiPKfS0_S0_Pf
        .type           _Z15correlateKerneliiPKfS0_S0_Pf,@function
        .size           _Z15correlateKerneliiPKfS0_S0_Pf,(.L_x_46 - _Z15correlateKerneliiPKfS0_S0_Pf)
        .other          _Z15correlateKerneliiPKfS0_S0_Pf,@"STO_CUDA_ENTRY STV_DEFAULT"
_Z15correlateKerneliiPKfS0_S0_Pf:
.text._Z15correlateKerneliiPKfS0_S0_Pf:
[----:B------:R-:W-:Y:S01]  /*0000*/  LDC R1, c[0x0][0x37c] ;  /* 0x0000df00ff017b82 */ /* 0x000fe20000000800 */
[----:B------:R-:W0:Y:S07]  /*0010*/  S2R R3, SR_TID.Y ;  /* 0x0000000000037919 */ /* 0x000e2e0000002200 */
[----:B------:R-:W0:Y:S01]  /*0020*/  LDC R6, c[0x0][0x364] ;  /* 0x0000d900ff067b82 */ /* 0x000e220000000800 */
[----:B------:R-:W1:Y:S01]  /*0030*/  LDCU UR6, c[0x0][0x380] ;  /* 0x00007000ff0677ac */ /* 0x000e620008000800 */
[----:B------:R-:W2:Y:S06]  /*0040*/  S2R R0, SR_TID.X ;  /* 0x0000000000007919 */ /* 0x000eac0000002100 */
[----:B------:R-:W0:Y:S08]  /*0050*/  S2UR UR4, SR_CTAID.Y ;  /* 0x00000000000479c3 */ /* 0x000e300000002600 */
[----:B------:R-:W2:Y:S08]  /*0060*/  S2UR UR5, SR_CTAID.X ;  /* 0x00000000000579c3 */ /* 0x000eb00000002500 */
[----:B------:R-:W2:Y:S01]  /*0070*/  LDC R7, c[0x0][0x360] ;  /* 0x0000d800ff077b82 */ /* 0x000ea20000000800 */
[----:B0-----:R-:W-:-:S02]  /*0080*/  IMAD R6, R6, UR4, R3 ;  /* 0x0000000406067c24 */ /* 0x001fc4000f8e0203 */
[----:B--2---:R-:W-:-:S05]  /*0090*/  IMAD R7, R7, UR5, R0 ;  /* 0x0000000507077c24 */ /* 0x004fca000f8e0200 */
[----:B------:R-:W-:Y:S02]  /*00a0*/  ISETP.GT.AND P0, PT, R7, R6, PT ;  /* 0x000000060700720c */ /* 0x000fe40003f04270 */
[----:B------:R-:W-:-:S04]  /*00b0*/  VIMNMX R0, PT, PT, R6, R7, !PT ;  /* 0x0000000706007248 */ /* 0x000fc80007fe0100 */
[----:B-1----:R-:W-:-:S13]  /*00c0*/  ISETP.GE.OR P0, PT, R0, UR6, P0 ;  /* 0x0000000600007c0c */ /* 0x002fda0008706670 */
[----:B------:R-:W-:Y:S05]  /*00d0*/  @P0 EXIT ;  /* 0x000000000000094d */ /* 0x000fea0003800000 */
[----:B------:R-:W0:Y:S01]  /*00e0*/  LDCU UR5, c[0x0][0x384] ;  /* 0x00007080ff0577ac */ /* 0x000e220008000800 */
[----:B------:R-:W-:Y:S01]  /*00f0*/  HFMA2 R15, -RZ, RZ, 0, 0 ;  /* 0x00000000ff0f7431 */ /* 0x000fe200000001ff */
[----:B------:R-:W1:Y:S01]  /*0100*/  LDCU.64 UR8, c[0x0][0x358] ;  /* 0x00006b00ff0877ac */ /* 0x000e620008000a00 */
[----:B0-----:R-:W-:-:S09]  /*0110*/  UISETP.GE.AND UP0, UPT, UR5, 0x1, UPT ;  /* 0x000000010500788c */ /* 0x001fd2000bf06270 */
[----:B-1----:R-:W-:Y:S05]  /*0120*/  BRA.U !UP0, `(.L_x_0) ;  /* 0x0000000908587547 */ /* 0x002fea000b800000 */
[----:B------:R-:W0:Y:S02]  /*0130*/  LDC.64 R4, c[0x0][0x390] ;  /* 0x0000e400ff047b82 */ /* 0x000e240000000a00 */
[----:B0-----:R-:W-:-:S04]  /*0140*/  IMAD.WIDE.U32 R2, R6, 0x4, R4 ;  /* 0x0000000406027825 */ /* 0x001fc800078e0004 */
[C---:B------:R-:W-:Y:S01]  /*0150*/  IMAD.WIDE R4, R7.reuse, 0x4, R4 ;  /* 0x0000000407047825 */ /* 0x040fe200078e0204 */
[----:B------:R0:W5:Y:S04]  /*0160*/  LDG.E R8, desc[UR8][R2.64] ;  /* 0x0000000802087981 */ /* 0x000168000c1e1900 */
[----:B------:R0:W5:Y:S01]  /*0170*/  LDG.E R9, desc[UR8][R4.64] ;  /* 0x0000000804097981 */ /* 0x000162000c1e1900 */
[----:B------:R-:W-:Y:S02]  /*0180*/  UISETP.GE.U32.AND UP1, UPT, UR5, 0x8, UPT ;  /* 0x000000080500788c */ /* 0x000fe4000bf26070 */
[----:B------:R-:W-:Y:S01]  /*0190*/  IMAD R10, R6, UR5, RZ ;  /* 0x00000005060a7c24 */ /* 0x000fe2000f8e02ff */
[----:B------:R-:W-:Y:S02]  /*01a0*/  ULOP3.LUT UR6, UR5, 0x7, URZ, 0xc0, !UPT ;  /* 0x0000000705067892 */ /* 0x000fe4000f8ec0ff */
[----:B------:R-:W-:Y:S01]  /*01b0*/  IMAD R11, R7, UR5, RZ ;  /* 0x00000005070b7c24 */ /* 0x000fe2000f8e02ff */
[----:B------:R-:W-:Y:S01]  /*01c0*/  MOV R15, RZ ;  /* 0x000000ff000f7202 */ /* 0x000fe20000000f00 */
[----:B------:R-:W-:Y:S01]  /*01d0*/  UMOV UR4, URZ ;  /* 0x000000ff00047c82 */ /* 0x000fe20008000000 */
[----:B------:R-:W-:Y:S01]  /*01e0*/  SHF.R.S32.HI R13, RZ, 0x1f, R10 ;  /* 0x0000001fff0d7819 */ /* 0x000fe2000001140a */
[----:B------:R-:W-:Y:S01]  /*01f0*/  UISETP.NE.AND UP0, UPT, UR6, URZ, UPT ;  /* 0x000000ff0600728c */ /* 0x000fe2000bf05270 */
[----:B------:R-:W-:Y:S01]  /*0200*/  SHF.R.S32.HI R0, RZ, 0x1f, R11 ;  /* 0x0000001fff007819 */ /* 0x000fe2000001140b */
[----:B0-----:R-:W-:Y:S09]  /*0210*/  BRA.U !UP1, `(.L_x_1) ;  /* 0x0000000109f07547 */ /* 0x001ff2000b800000 */
[----:B------:R-:W0:Y:S01]  /*0220*/  LDCU.64 UR10, c[0x0][0x388] ;  /* 0x00007100ff0a77ac */ /* 0x000e220008000a00 */
[----:B------:R-:W-:Y:S01]  /*0230*/  IMAD.MOV.U32 R15, RZ, RZ, RZ ;  /* 0x000000ffff0f7224 */ /* 0x000fe200078e00ff */
[----:B------:R-:W-:-:S04]  /*0240*/  ULOP3.LUT UR4, UR5, 0x7ffffff8, URZ, 0xc0, !UPT ;  /* 0x7ffffff805047892 */ /* 0x000fc8000f8ec0ff */
[----:B------:R-:W-:Y:S01]  /*0250*/  UIADD3 UR7, UPT, UPT, -UR4, URZ, URZ ;  /* 0x000000ff04077290 */ /* 0x000fe2000fffe1ff */
[C---:B0-----:R-:W-:Y:S02]  /*0260*/  LEA R4, P2, R11.reuse, UR10, 0x2 ;  /* 0x0000000a0b047c11 */ /* 0x041fe4000f8410ff */
[----:B------:R-:W-:Y:S02]  /*0270*/  LEA R12, P0, R10, UR10, 0x2 ;  /* 0x0000000a0a0c7c11 */ /* 0x000fe4000f8010ff */
[----:B------:R-:W-:Y:S02]  /*0280*/  IADD3 R4, P3, PT, R4, 0x10, RZ ;  /* 0x0000001004047810 */ /* 0x000fe40007f7e0ff */
[----:B------:R-:W-:Y:S02]  /*0290*/  LEA.HI.X R5, R11, UR11, R0, 0x2, P2 ;  /* 0x0000000b0b057c11 */ /* 0x000fe400090f1400 */
[----:B------:R-:W-:Y:S02]  /*02a0*/  IADD3 R12, P1, PT, R12, 0x10, RZ ;  /* 0x000000100c0c7810 */ /* 0x000fe40007f3e0ff */
[----:B------:R-:W-:Y:S01]  /*02b0*/  LEA.HI.X R3, R10, UR11, R13, 0x2, P0 ;  /* 0x0000000b0a037c11 */ /* 0x000fe200080f140d */
[----:B------:R-:W-:-:S03]  /*02c0*/  IMAD.X R5, RZ, RZ, R5, P3 ;  /* 0x000000ffff057224 */ /* 0x000fc600018e0605 */
[----:B------:R-:W-:-:S07]  /*02d0*/  IADD3.X R3, PT, PT, RZ, R3, RZ, P1, !PT ;  /* 0x00000003ff037210 */ /* 0x000fce0000ffe4ff */
.L_x_2:
[----:B------:R-:W-:Y:S01]  /*02e0*/  MOV R2, R12 ;  /* 0x0000000c00027202 */ /* 0x000fe20000000f00 */
[----:B------:R-:W2:Y:S04]  /*02f0*/  LDG.E R18, desc[UR8][R4.64+-0x10] ;  /* 0xfffff00804127981 */ /* 0x000ea8000c1e1900 */
[----:B------:R-:W3:Y:S04]  /*0300*/  LDG.E R27, desc[UR8][R2.64+-0x10] ;  /* 0xfffff008021b7981 */ /* 0x000ee8000c1e1900 */
[----:B------:R-:W4:Y:S04]  /*0310*/  LDG.E R25, desc[UR8][R2.64+-0xc] ;  /* 0xfffff40802197981 */ /* 0x000f28000c1e1900 */
[----:B------:R-:W4:Y:S04]  /*0320*/  LDG.E R20, desc[UR8][R4.64+-0xc] ;  /* 0xfffff40804147981 */ /* 0x000f28000c1e1900 */
[----:B------:R-:W4:Y:S04]  /*0330*/  LDG.E R17, desc[UR8][R2.64+-0x8] ;  /* 0xfffff80802117981 */ /* 0x000f28000c1e1900 */
[----:B------:R-:W4:Y:S04]  /*0340*/  LDG.E R12, desc[UR8][R4.64+-0x8] ;  /* 0xfffff808040c7981 */ /* 0x000f28000c1e1900 */
[----:B------:R-:W4:Y:S04]  /*0350*/  LDG.E R19, desc[UR8][R2.64+-0x4] ;  /* 0xfffffc0802137981 */ /* 0x000f28000c1e1900 */
[----:B------:R-:W4:Y:S04]  /*0360*/  LDG.E R14, desc[UR8][R4.64+-0x4] ;  /* 0xfffffc08040e7981 */ /* 0x000f28000c1e1900 */
[----:B------:R-:W4:Y:S04]  /*0370*/  LDG.E R21, desc[UR8][R2.64] ;  /* 0x0000000802157981 */ /* 0x000f28000c1e1900 */
[----:B------:R-:W4:Y:S04]  /*0380*/  LDG.E R16, desc[UR8][R4.64] ;  /* 0x0000000804107981 */ /* 0x000f28000c1e1900 */
[----:B------:R-:W4:Y:S01]  /*0390*/  LDG.E R23, desc[UR8][R2.64+0x4] ;  /* 0x0000040802177981 */ /* 0x000f22000c1e1900 */
[----:B--2--5:R-:W-:-:S03]  /*03a0*/  FADD R24, -R9, R18 ;  /* 0x0000001209187221 */ /* 0x024fc60000000100 */
[----:B------:R-:W2:Y:S01]  /*03b0*/  LDG.E R18, desc[UR8][R4.64+0x4] ;  /* 0x0000040804127981 */ /* 0x000ea2000c1e1900 */
[----:B---3--:R-:W-:-:S04]  /*03c0*/  FADD R22, -R8, R27 ;  /* 0x0000001b08167221 */ /* 0x008fc80000000100 */
[----:B------:R-:W-:Y:S01]  /*03d0*/  FFMA R24, R22, R24, R15 ;  /* 0x0000001816187223 */ /* 0x000fe2000000000f */
[----:B----4-:R-:W-:Y:S01]  /*03e0*/  FADD R25, -R8, R25 ;  /* 0x0000001908197221 */ /* 0x010fe20000000100 */
[----:B------:R-:W3:Y:S01]  /*03f0*/  LDG.E R15, desc[UR8][R2.64+0x8] ;  /* 0x00000808020f7981 */ /* 0x000ee2000c1e1900 */
[----:B------:R-:W-:-:S03]  /*0400*/  FADD R20, -R9, R20 ;  /* 0x0000001409147221 */ /* 0x000fc60000000100 */
[----:B------:R-:W4:Y:S01]  /*0410*/  LDG.E R22, desc[UR8][R4.64+0x8] ;  /* 0x0000080804167981 */ /* 0x000f22000c1e1900 */
[----:B------:R-:W-:-:S03]  /*0420*/  FFMA R24, R25, R20, R24 ;  /* 0x0000001419187223 */ /* 0x000fc60000000018 */
[----:B------:R-:W4:Y:S04]  /*0430*/  LDG.E R25, desc[UR8][R2.64+0xc] ;  /* 0x00000c0802197981 */ /* 0x000f28000c1e1900 */
[----:B------:R0:W4:Y:S01]  /*0440*/  LDG.E R20, desc[UR8][R4.64+0xc] ;  /* 0x00000c0804147981 */ /* 0x000122000c1e1900 */
[C---:B------:R-:W-:Y:S01]  /*0450*/  FADD R17, -R8.reuse, R17 ;  /* 0x0000001108117221 */ /* 0x040fe20000000100 */
[----:B------:R-:W-:Y:S01]  /*0460*/  FADD R12, -R9, R12 ;  /* 0x0000000c090c7221 */ /* 0x000fe20000000100 */
[----:B------:R-:W-:-:S03]  /*0470*/  FADD R19, -R8, R19 ;  /* 0x0000001308137221 */ /* 0x000fc60000000100 */
[----:B------:R-:W-:Y:S01]  /*0480*/  FFMA R12, R17, R12, R24 ;  /* 0x0000000c110c7223 */ /* 0x000fe20000000018 */
[----:B------:R-:W-:Y:S01]  /*0490*/  FADD R14, -R9, R14 ;  /* 0x0000000e090e7221 */ /* 0x000fe20000000100 */
[----:B------:R-:W-:-:S03]  /*04a0*/  FADD R21, -R8, R21 ;  /* 0x0000001508157221 */ /* 0x000fc60000000100 */
[----:B------:R-:W-:Y:S01]  /*04b0*/  FFMA R12, R19, R14, R12 ;  /* 0x0000000e130c7223 */ /* 0x000fe2000000000c */
[----:B------:R-:W-:Y:S01]  /*04c0*/  FADD R16, -R9, R16 ;  /* 0x0000001009107221 */ /* 0x000fe20000000100 */
[----:B------:R-:W-:-:S03]  /*04d0*/  UIADD3 UR7, UPT, UPT, UR7, 0x8, URZ ;  /* 0x0000000807077890 */ /* 0x000fc6000fffe0ff */
[----:B------:R-:W-:Y:S01]  /*04e0*/  FFMA R12, R21, R16, R12 ;  /* 0x00000010150c7223 */ /* 0x000fe2000000000c */
[----:B------:R-:W-:Y:S01]  /*04f0*/  FADD R23, -R8, R23 ;  /* 0x0000001708177221 */ /* 0x000fe20000000100 */
[----:B------:R-:W-:Y:S01]  /*0500*/  UISETP.NE.AND UP1, UPT, UR7, URZ, UPT ;  /* 0x000000ff0700728c */ /* 0x000fe2000bf25270 */
[----:B0-----:R-:W-:-:S04]  /*0510*/  IADD3 R4, P1, PT, R4, 0x20, RZ ;  /* 0x0000002004047810 */ /* 0x001fc80007f3e0ff */
[----:B------:R-:W-:Y:S01]  /*0520*/  IADD3.X R5, PT, PT, RZ, R5, RZ, P1, !PT ;  /* 0x00000005ff057210 */ /* 0x000fe20000ffe4ff */
[----:B--2---:R-:W-:-:S04]  /*0530*/  FADD R18, -R9, R18 ;  /* 0x0000001209127221 */ /* 0x004fc80000000100 */
[----:B------:R-:W-:Y:S01]  /*0540*/  FFMA R12, R23, R18, R12 ;  /* 0x00000012170c7223 */ /* 0x000fe2000000000c */
[----:B---3--:R-:W-:Y:S01]  /*0550*/  FADD R15, -R8, R15 ;  /* 0x0000000f080f7221 */ /* 0x008fe20000000100 */
[----:B----4-:R-:W-:-:S04]  /*0560*/  FADD R22, -R9, R22 ;  /* 0x0000001609167221 */ /* 0x010fc80000000100 */
[----:B------:R-:W-:Y:S01]  /*0570*/  FFMA R15, R15, R22, R12 ;  /* 0x000000160f0f7223 */ /* 0x000fe2000000000c */
[----:B------:R-:W-:Y:S01]  /*0580*/  IADD3 R12, P0, PT, R2, 0x20, RZ ;  /* 0x00000020020c7810 */ /* 0x000fe20007f1e0ff */
[----:B------:R-:W-:Y:S01]  /*0590*/  FADD R2, -R8, R25 ;  /* 0x0000001908027221 */ /* 0x000fe20000000100 */
[----:B------:R-:W-:-:S03]  /*05a0*/  FADD R20, -R9, R20 ;  /* 0x0000001409147221 */ /* 0x000fc60000000100 */
[----:B------:R-:W-:Y:S02]  /*05b0*/  IMAD.X R3, RZ, RZ, R3, P0 ;  /* 0x000000ffff037224 */ /* 0x000fe400000e0603 */
[----:B------:R-:W-:Y:S01]  /*05c0*/  FFMA R15, R2, R20, R15 ;  /* 0x00000014020f7223 */ /* 0x000fe2000000000f */
[----:B------:R-:W-:Y:S06]  /*05d0*/  BRA.U UP1, `(.L_x_2) ;  /* 0xfffffffd01407547 */ /* 0x000fec000b83ffff */
.L_x_1:
[----:B------:R-:W-:Y:S05]  /*05e0*/  BRA.U !UP0, `(.L_x_0) ;  /* 0x0000000508287547 */ /* 0x000fea000b800000 */
[----:B------:R-:W-:Y:S02]  /*05f0*/  UISETP.GE.U32.AND UP0, UPT, UR6, 0x4, UPT ;  /* 0x000000040600788c */ /* 0x000fe4000bf06070 */
[----:B------:R-:W-:-:S04]  /*0600*/  ULOP3.LUT UR7, UR5, 0x3, URZ, 0xc0, !UPT ;  /* 0x0000000305077892 */ /* 0x000fc8000f8ec0ff */
[----:B------:R-:W-:-:S03]  /*0610*/  UISETP.NE.AND UP1, UPT, UR7, URZ, UPT ;  /* 0x000000ff0700728c */ /* 0x000fc6000bf25270 */
[----:B------:R-:W-:Y:S08]  /*0620*/  BRA.U !UP0, `(.L_x_3) ;  /* 0x0000000108787547 */ /* 0x000ff0000b800000 */
[----:B------:R-:W0:Y:S01]  /*0630*/  LDCU.64 UR10, c[0x0][0x388] ;  /* 0x00007100ff0a77ac */ /* 0x000e220008000a00 */
[----:B------:R-:W-:Y:S02]  /*0640*/  IADD3 R5, P0, PT, R10, UR4, RZ ;  /* 0x000000040a057c10 */ /* 0x000fe4000ff1e0ff */
[----:B------:R-:W-:-:S03]  /*0650*/  IADD3 R3, P1, PT, R11, UR4, RZ ;  /* 0x000000040b037c10 */ /* 0x000fc6000ff3e0ff */
[----:B------:R-:W-:Y:S01]  /*0660*/  IMAD.X R14, RZ, RZ, R13, P0 ;  /* 0x000000ffff0e7224 */ /* 0x000fe200000e060d */
[----:B------:R-:W-:Y:S02]  /*0670*/  IADD3.X R12, PT, PT, RZ, R0, RZ, P1, !PT ;  /* 0x00000000ff0c7210 */ /* 0x000fe40000ffe4ff */
[----:B0-----:R-:W-:Y:S02]  /*0680*/  LEA R4, P0, R5, UR10, 0x2 ;  /* 0x0000000a05047c11 */ /* 0x001fe4000f8010ff */
[----:B------:R-:W-:Y:S02]  /*0690*/  LEA R2, P1, R3, UR10, 0x2 ;  /* 0x0000000a03027c11 */ /* 0x000fe4000f8210ff */
[----:B------:R-:W-:Y:S02]  /*06a0*/  LEA.HI.X R5, R5, UR11, R14, 0x2, P0 ;  /* 0x0000000b05057c11 */ /* 0x000fe400080f140e */
[----:B------:R-:W-:-:S03]  /*06b0*/  LEA.HI.X R3, R3, UR11, R12, 0x2, P1 ;  /* 0x0000000b03037c11 */ /* 0x000fc600088f140c */
[----:B------:R-:W2:Y:S04]  /*06c0*/  LDG.E R17, desc[UR8][R4.64] ;  /* 0x0000000804117981 */ /* 0x000ea8000c1e1900 */
[----:B------:R-:W3:Y:S04]  /*06d0*/  LDG.E R14, desc[UR8][R2.64] ;  /* 0x00000008020e7981 */ /* 0x000ee8000c1e1900 */
[----:B------:R-:W4:Y:S04]  /*06e0*/  LDG.E R19, desc[UR8][R4.64+0x4] ;  /* 0x0000040804137981 */ /* 0x000f28000c1e1900 */
[----:B------:R-:W4:Y:S04]  /*06f0*/  LDG.E R16, desc[UR8][R2.64+0x4] ;  /* 0x0000040802107981 */ /* 0x000f28000c1e1900 */
[----:B------:R-:W4:Y:S04]  /*0700*/  LDG.E R21, desc[UR8][R4.64+0x8] ;  /* 0x0000080804157981 */ /* 0x000f28000c1e1900 */
[----:B------:R-:W4:Y:S04]  /*0710*/  LDG.E R18, desc[UR8][R2.64+0x8] ;  /* 0x0000080802127981 */ /* 0x000f28000c1e1900 */
[----:B------:R-:W4:Y:S04]  /*0720*/  LDG.E R23, desc[UR8][R4.64+0xc] ;  /* 0x00000c0804177981 */ /* 0x000f28000c1e1900 */
[----:B------:R-:W4:Y:S01]  /*0730*/  LDG.E R20, desc[UR8][R2.64+0xc] ;  /* 0x00000c0802147981 */ /* 0x000f22000c1e1900 */
[----:B------:R-:W-:Y:S01]  /*0740*/  UIADD3 UR4, UPT, UPT, UR4, 0x4, URZ ;  /* 0x0000000404047890 */ /* 0x000fe2000fffe0ff */
[----:B--2--5:R-:W-:Y:S01]  /*0750*/  FADD R12, -R8, R17 ;  /* 0x00000011080c7221 */ /* 0x024fe20000000100 */
[----:B---3--:R-:W-:-:S04]  /*0760*/  FADD R14, -R9, R14 ;  /* 0x0000000e090e7221 */ /* 0x008fc80000000100 */
[----:B------:R-:W-:Y:S01]  /*0770*/  FFMA R12, R12, R14, R15 ;  /* 0x0000000e0c0c7223 */ /* 0x000fe2000000000f */
[----:B----4-:R-:W-:Y:S01]  /*0780*/  FADD R19, -R8, R19 ;  /* 0x0000001308137221 */ /* 0x010fe20000000100 */
[----:B------:R-:W-:-:S04]  /*0790*/  FADD R16, -R9, R16 ;  /* 0x0000001009107221 */ /* 0x000fc80000000100 */
[----:B------:R-:W-:Y:S01]  /*07a0*/  FFMA R12, R19, R16, R12 ;  /* 0x00000010130c7223 */ /* 0x000fe2000000000c */
[----:B------:R-:W-:Y:S01]  /*07b0*/  FADD R21, -R8, R21 ;  /* 0x0000001508157221 */ /* 0x000fe20000000100 */
[----:B------:R-:W-:-:S04]  /*07c0*/  FADD R18, -R9, R18 ;  /* 0x0000001209127221 */ /* 0x000fc80000000100 */
[----:B------:R-:W-:Y:S01]  /*07d0*/  FFMA R12, R21, R18, R12 ;  /* 0x00000012150c7223 */ /* 0x000fe2000000000c */
[----:B------:R-:W-:Y:S01]  /*07e0*/  FADD R23, -R8, R23 ;  /* 0x0000001708177221 */ /* 0x000fe20000000100 */
[----:B------:R-:W-:-:S04]  /*07f0*/  FADD R20, -R9, R20 ;  /* 0x0000001409147221 */ /* 0x000fc80000000100 */
[----:B------:R-:W-:-:S07]  /*0800*/  FFMA R15, R23, R20, R12 ;  /* 0x00000014170f7223 */ /* 0x000fce000000000c */
.L_x_3:
[----:B------:R-:W-:Y:S05]  /*0810*/  BRA.U !UP1, `(.L_x_0) ;  /* 0x00000001099c7547 */ /* 0x000fea000b800000 */
[----:B------:R-:W-:Y:S02]  /*0820*/  UISETP.NE.AND UP0, UPT, UR7, 0x1, UPT ;  /* 0x000000010700788c */ /* 0x000fe4000bf05270 */
[----:B------:R-:W-:-:S04]  /*0830*/  ULOP3.LUT UR5, UR5, 0x1, URZ, 0xc0, !UPT ;  /* 0x0000000105057892 */ /* 0x000fc8000f8ec0ff */
[----:B------:R-:W-:-:S03]  /*0840*/  UISETP.NE.U32.AND UP1, UPT, UR5, 0x1, UPT ;  /* 0x000000010500788c */ /* 0x000fc6000bf25070 */
        /* <DEDUP_REMOVED lines=20> */
[----:B------:R-:W-:-:S07]  /*0990*/  FFMA R15, R19, R16, R12 ;  /* 0x00000010130f7223 */ /* 0x000fce000000000c */
.L_x_4:
[----:B------:R-:W-:Y:S05]  /*09a0*/  BRA.U UP1, `(.L_x_0) ;  /* 0x0000000101387547 */ /* 0x000fea000b800000 */
[----:B------:R-:W0:Y:S01]  /*09b0*/  LDCU.64 UR6, c[0x0][0x388] ;  /* 0x00007100ff0677ac */ /* 0x000e220008000a00 */
[----:B------:R-:W-:Y:S02]  /*09c0*/  IADD3 R10, P0, PT, R10, UR4, RZ ;  /* 0x000000040a0a7c10 */ /* 0x000fe4000ff1e0ff */
[----:B------:R-:W-:-:S03]  /*09d0*/  IADD3 R11, P1, PT, R11, UR4, RZ ;  /* 0x000000040b0b7c10 */ /* 0x000fc6000ff3e0ff */
[----:B------:R-:W-:Y:S01]  /*09e0*/  IMAD.X R13, RZ, RZ, R13, P0 ;  /* 0x000000ffff0d7224 */ /* 0x000fe200000e060d */
[----:B------:R-:W-:Y:S02]  /*09f0*/  IADD3.X R0, PT, PT, RZ, R0, RZ, P1, !PT ;  /* 0x00000000ff007210 */ /* 0x000fe40000ffe4ff */
[C---:B0-----:R-:W-:Y:S02]  /*0a00*/  LEA R2, P0, R10.reuse, UR6, 0x2 ;  /* 0x000000060a027c11 */ /* 0x041fe4000f8010ff */
[C---:B------:R-:W-:Y:S02]  /*0a10*/  LEA R4, P1, R11.reuse, UR6, 0x2 ;  /* 0x000000060b047c11 */ /* 0x040fe4000f8210ff */
[----:B------:R-:W-:Y:S02]  /*0a20*/  LEA.HI.X R3, R10, UR7, R13, 0x2, P0 ;  /* 0x000000070a037c11 */ /* 0x000fe400080f140d */
[----:B------:R-:W-:-:S04]  /*0a30*/  LEA.HI.X R5, R11, UR7, R0, 0x2, P1 ;  /* 0x000000070b057c11 */ /* 0x000fc800088f1400 */
[----:B------:R-:W2:Y:S04]  /*0a40*/  LDG.E R3, desc[UR8][R2.64] ;  /* 0x0000000802037981 */ /* 0x000ea8000c1e1900 */
[----:B------:R-:W3:Y:S01]  /*0a50*/  LDG.E R4, desc[UR8][R4.64] ;  /* 0x0000000804047981 */ /* 0x000ee2000c1e1900 */
[----:B--2--5:R-:W-:Y:S01]  /*0a60*/  FADD R8, -R8, R3 ;  /* 0x0000000308087221 */ /* 0x024fe20000000100 */
[----:B---3--:R-:W-:-:S04]  /*0a70*/  FADD R9, -R9, R4 ;  /* 0x0000000409097221 */ /* 0x008fc80000000100 */
[----:B------:R-:W-:-:S07]  /*0a80*/  FFMA R15, R8, R9, R15 ;  /* 0x00000009080f7223 */ /* 0x000fce000000000f */
.L_x_0:
[----:B------:R-:W0:Y:S02]  /*0a90*/  LDC.64 R4, c[0x0][0x398] ;  /* 0x0000e600ff047b82 */ /* 0x000e240000000a00 */
[----:B0-----:R-:W-:-:S04]  /*0aa0*/  IMAD.WIDE.U32 R2, R6, 0x4, R4 ;  /* 0x0000000406027825 */ /* 0x001fc800078e0004 */
[----:B------:R-:W-:Y:S02]  /*0ab0*/  IMAD.WIDE R4, R7, 0x4, R4 ;  /* 0x0000000407047825 */ /* 0x000fe400078e0204 */
[----:B------:R-:W2:Y:S04]  /*0ac0*/  LDG.E R2, desc[UR8][R2.64] ;  /* 0x0000000802027981 */ /* 0x000ea8000c1e1900 */
[----:B------:R-:W2:Y:S01]  /*0ad0*/  LDG.E R5, desc[UR8][R4.64] ;  /* 0x0000000804057981 */ /* 0x000ea2000c1e1900 */
[----:B------:R-:W-:Y:S01]  /*0ae0*/  BSSY.RECONVERGENT B0, `(.L_x_5) ;  /* 0x000000e000007945 */ /* 0x000fe20003800200 */
[----:B--2---:R-:W-:-:S04]  /*0af0*/  FMUL R0, R2, R5 ;  /* 0x0000000502007220 */ /* 0x004fc80000400000 */
[----:B-----5:R-:W-:Y:S01]  /*0b00*/  VIADD R8, R0, 0xf3000000 ;  /* 0xf300000000087836 */ /* 0x020fe20000000000 */
[----:B------:R0:W1:Y:S04]  /*0b10*/  MUFU.RSQ R9, R0 ;  /* 0x0000000000097308 */ /* 0x0000680000001400 */
[----:B------:R-:W-:-:S13]  /*0b20*/  ISETP.GT.U32.AND P0, PT, R8, 0x727fffff, PT ;  /* 0x727fffff0800780c */ /* 0x000fda0003f04070 */
[----:B01----:R-:W-:Y:S05]  /*0b30*/  @!P0 BRA `(.L_x_6) ;  /* 0x0000000000108947 */ /* 0x003fea0003800000 */
[----:B------:R-:W-:-:S07]  /*0b40*/  MOV R9, 0xb60 ;  /* 0x00000b6000097802 */ /* 0x000fce0000000f00 */
[----:B------:R-:W-:Y:S05]  /*0b50*/  CALL.REL.NOINC `($__internal_0_$__cuda_sm20_sqrt_rn_f32_slowpath) ;  /* 0x0000000000707944 */ /* 0x000fea0003c00000 */
[----:B------:R-:W-:Y:S01]  /*0b60*/  MOV R3, R0 ;  /* 0x0000000000037202 */ /* 0x000fe20000000f00 */
[----:B------:R-:W-:Y:S06]  /*0b70*/  BRA `(.L_x_7) ;  /* 0x0000000000107947 */ /* 0x000fec0003800000 */
.L_x_6:
[----:B------:R-:W-:Y:S01]  /*0b80*/  FMUL.FTZ R3, R0, R9 ;  /* 0x0000000900037220 */ /* 0x000fe20000410000 */
[----:B------:R-:W-:-:S03]  /*0b90*/  FMUL.FTZ R9, R9, 0.5 ;  /* 0x3f00000009097820 */ /* 0x000fc60000410000 */
[----:B------:R-:W-:-:S04]  /*0ba0*/  FFMA R0, -R3, R3, R0 ;  /* 0x0000000303007223 */ /* 0x000fc80000000100 */
[----:B------:R-:W-:-:S07]  /*0bb0*/  FFMA R3, R0, R9, R3 ;  /* 0x0000000900037223 */ /* 0x000fce0000000003 */
.L_x_7:
[----:B------:R-:W-:Y:S05]  /*0bc0*/  BSYNC.RECONVERGENT B0 ;  /* 0x0000000000007941 */ /* 0x000fea0003800200 */
.L_x_5:
[----:B------:R-:W0:Y:S01]  /*0bd0*/  MUFU.RCP R0, R3 ;  /* 0x0000000300007308 */ /* 0x000e220000001000 */
[----:B------:R-:W-:Y:S01]  /*0be0*/  BSSY.RECONVERGENT B0, `(.L_x_8) ;  /* 0x000000c000007945 */ /* 0x000fe20003800200 */
[----:B------:R-:W-:-:S06]  /*0bf0*/  FSETP.GT.AND P2, PT, R3, 1.00000001335143196e-10, PT ;  /* 0x2edbe6ff0300780b */ /* 0x000fcc0003f44000 */
[----:B------:R-:W1:Y:S01]  /*0c00*/  FCHK P0, R15, R3 ;  /* 0x000000030f007302 */ /* 0x000e620000000000 */
[----:B0-----:R-:W-:-:S04]  /*0c10*/  FFMA R5, R0, -R3, 1 ;  /* 0x3f80000000057423 */ /* 0x001fc80000000803 */
[----:B------:R-:W-:-:S04]  /*0c20*/  FFMA R0, R0, R5, R0 ;  /* 0x0000000500007223 */ /* 0x000fc80000000000 */
[----:B------:R-:W-:-:S04]  /*0c30*/  FFMA R2, R0, R15, RZ ;  /* 0x0000000f00027223 */ /* 0x000fc800000000ff */
[----:B------:R-:W-:-:S04]  /*0c40*/  FFMA R5, R2, -R3, R15 ;  /* 0x8000000302057223 */ /* 0x000fc8000000000f */
[----:B------:R-:W-:Y:S01]  /*0c50*/  FFMA R0, R0, R5, R2 ;  /* 0x0000000500007223 */ /* 0x000fe20000000002 */
[----:B-1----:R-:W-:Y:S06]  /*0c60*/  @!P0 BRA `(.L_x_9) ;  /* 0x00000000000c8947 */ /* 0x002fec0003800000 */
[----:B------:R-:W-:Y:S01]  /*0c70*/  IMAD.MOV.U32 R0, RZ, RZ, R15 ;  /* 0x000000ffff007224 */ /* 0x000fe200078e000f */
[----:B------:R-:W-:-:S07]  /*0c80*/  MOV R2, 0xca0 ;  /* 0x00000ca000027802 */ /* 0x000fce0000000f00 */
[----:B------:R-:W-:Y:S05]  /*0c90*/  CALL.REL.NOINC `($__internal_1_$__cuda_sm3x_div_rn_noftz_f32_slowpath) ;  /* 0x00000000007c7944 */ /* 0x000fea0003c00000 */
.L_x_9:
[----:B------:R-:W-:Y:S05]  /*0ca0*/  BSYNC.RECONVERGENT B0 ;  /* 0x0000000000007941 */ /* 0x000fea0003800200 */
.L_x_8:
[----:B------:R-:W0:Y:S01]  /*0cb0*/  LDC.64 R2, c[0x0][0x3a0] ;  /* 0x0000e800ff027b82 */ /* 0x000e220000000a00 */
[----:B------:R-:W1:Y:S01]  /*0cc0*/  LDCU UR4, c[0x0][0x380] ;  /* 0x00007000ff0477ac */ /* 0x000e620008000800 */
[----:B------:R-:W-:Y:S01]  /*0cd0*/  FSEL R5, R0, RZ, P2 ;  /* 0x000000ff00057208 */ /* 0x000fe20001000000 */
[----:B-1----:R-:W-:-:S04]  /*0ce0*/  IMAD R7, R7, UR4, R6 ;  /* 0x0000000407077c24 */ /* 0x002fc8000f8e0206 */
[----:B0-----:R-:W-:-:S05]  /*0cf0*/  IMAD.WIDE R2, R7, 0x4, R2 ;  /* 0x0000000407027825 */ /* 0x001fca00078e0202 */
[----:B------:R-:W-:Y:S01]  /*0d00*/  STG.E desc[UR8][R2.64], R5 ;  /* 0x0000000502007986 */ /* 0x000fe2000c101908 */
[----:B------:R-:W-:Y:S05]  /*0d10*/  EXIT ;  /* 0x000000000000794d */ /* 0x000fea0003800000 */
        .weak           $__internal_0_$__cuda_sm20_sqrt_rn_f32_slowpath
        .type           $__internal_0_$__cuda_sm20_sqrt_rn_f32_slowpath,@function
        .size           $__internal_0_$__cuda_sm20_sqrt_rn_f32_slowpath,($__internal_1_$__cuda_sm3x_div_rn_noftz_f32_slowpath - $__internal_0_$__cuda_sm20_sqrt_rn_f32_slowpath)
$__internal_0_$__cuda_sm20_sqrt_rn_f32_slowpath:
[----:B------:R-:W-:-:S13]  /*0d20*/  LOP3.LUT P0, RZ, R0, 0x7fffffff, RZ, 0xc0, !PT ;  /* 0x7fffffff00ff7812 */ /* 0x000fda000780c0ff */
[----:B------:R-:W-:Y:S01]  /*0d30*/  @!P0 MOV R2, R0 ;  /* 0x0000000000028202 */ /* 0x000fe20000000f00 */
[----:B------:R-:W-:Y:S06]  /*0d40*/  @!P0 BRA `(.L_x_10) ;  /* 0x0000000000408947 */ /* 0x000fec0003800000 */
[----:B------:R-:W-:-:S13]  /*0d50*/  FSETP.GEU.FTZ.AND P0, PT, R0, RZ, PT ;  /* 0x000000ff0000720b */ /* 0x000fda0003f1e000 */
[----:B------:R-:W-:Y:S01]  /*0d60*/  @!P0 IMAD.MOV.U32 R2, RZ, RZ, 0x7fffffff ;  /* 0x7fffffffff028424 */ /* 0x000fe200078e00ff */
[----:B------:R-:W-:Y:S06]  /*0d70*/  @!P0 BRA `(.L_x_10) ;  /* 0x0000000000348947 */ /* 0x000fec0003800000 */
[----:B------:R-:W-:-:S13]  /*0d80*/  FSETP.GTU.FTZ.AND P0, PT, |R0|, +INF , PT ;  /* 0x7f8000000000780b */ /* 0x000fda0003f1c200 */
[----:B------:R-:W-:Y:S01]  /*0d90*/  @P0 FADD.FTZ R2, R0, 1 ;  /* 0x3f80000000020421 */ /* 0x000fe20000010000 */
[----:B------:R-:W-:Y:S06]  /*0da0*/  @P0 BRA `(.L_x_10) ;  /* 0x0000000000280947 */ /* 0x000fec0003800000 */
[----:B------:R-:W-:-:S13]  /*0db0*/  FSETP.NEU.FTZ.AND P0, PT, |R0|, +INF , PT ;  /* 0x7f8000000000780b */ /* 0x000fda0003f1d200 */
[----:B------:R-:W-:-:S04]  /*0dc0*/  @P0 FFMA R3, R0, 1.84467440737095516160e+19, RZ ;  /* 0x5f80000000030823 */ /* 0x000fc800000000ff */
[----:B------:R-:W0:Y:S02]  /*0dd0*/  @P0 MUFU.RSQ R2, R3 ;  /* 0x0000000300020308 */ /* 0x000e240000001400 */
[----:B0-----:R-:W-:Y:S01]  /*0de0*/  @P0 FMUL.FTZ R4, R3, R2 ;  /* 0x0000000203040220 */ /* 0x001fe20000410000 */
[----:B------:R-:W-:Y:S01]  /*0df0*/  @P0 FMUL.FTZ R8, R2, 0.5 ;  /* 0x3f00000002080820 */ /* 0x000fe20000410000 */
[----:B------:R-:W-:Y:S02]  /*0e00*/  @!P0 MOV R2, R0 ;  /* 0x0000000000028202 */ /* 0x000fe40000000f00 */
[----:B------:R-:W-:-:S04]  /*0e10*/  @P0 FADD.FTZ R5, -R4, -RZ ;  /* 0x800000ff04050221 */ /* 0x000fc80000010100 */
[----:B------:R-:W-:-:S04]  /*0e20*/  @P0 FFMA R5, R4, R5, R3 ;  /* 0x0000000504050223 */ /* 0x000fc80000000003 */
[----:B------:R-:W-:-:S04]  /*0e30*/  @P0 FFMA R5, R5, R8, R4 ;  /* 0x0000000805050223 */ /* 0x000fc80000000004 */
[----:B------:R-:W-:-:S07]  /*0e40*/  @P0 FMUL.FTZ R2, R5, 2.3283064365386962891e-10 ;  /* 0x2f80000005020820 */ /* 0x000fce0000410000 */
.L_x_10:
[----:B------:R-:W-:Y:S01]  /*0e50*/  IMAD.MOV.U32 R0, RZ, RZ, R2 ;  /* 0x000000ffff007224 */ /* 0x000fe200078e0002 */
[----:B------:R-:W-:Y:S01]  /*0e60*/  MOV R2, R9 ;  /* 0x0000000900027202 */ /* 0x000fe20000000f00 */
[----:B------:R-:W-:-:S04]  /*0e70*/  IMAD.MOV.U32 R3, RZ, RZ, 0x0 ;  /* 0x00000000ff037424 */ /* 0x000fc800078e00ff */
[----:B------:R-:W-:Y:S05]  /*0e80*/  RET.REL.NODEC R2 `(_Z15correlateKerneliiPKfS0_S0_Pf) ;  /* 0xfffffff0025c7950 */ /* 0x000fea0003c3ffff */
        .weak           $__internal_1_$__cuda_sm3x_div_rn_noftz_f32_slowpath
        .type           $__internal_1_$__cuda_sm3x_div_rn_noftz_f32_slowpath,@function
        .size           $__internal_1_$__cuda_sm3x_div_rn_noftz_f32_slowpath,(.L_x_46 - $__internal_1_$__cuda_sm3x_div_rn_noftz_f32_slowpath)
$__internal_1_$__cuda_sm3x_div_rn_noftz_f32_slowpath:
[----:B------:R-:W-:Y:S01]  /*0e90*/  SHF.R.U32.HI R5, RZ, 0x17, R3 ;  /* 0x00000017ff057819 */ /* 0x000fe20000011603 */
[----:B------:R-:W-:Y:S01]  /*0ea0*/  BSSY.RECONVERGENT B1, `(.L_x_11) ;  /* 0x0000062000017945 */ /* 0x000fe20003800200 */
[----:B------:R-:W-:Y:S02]  /*0eb0*/  SHF.R.U32.HI R4, RZ, 0x17, R0 ;  /* 0x00000017ff047819 */ /* 0x000fe40000011600 */
[----:B------:R-:W-:Y:S02]  /*0ec0*/  LOP3.LUT R12, R5, 0xff, RZ, 0xc0, !PT ;  /* 0x000000ff050c7812 */ /* 0x000fe400078ec0ff */
[----:B------:R-:W-:Y:S02]  /*0ed0*/  LOP3.LUT R10, R4, 0xff, RZ, 0xc0, !PT ;  /* 0x000000ff040a7812 */ /* 0x000fe400078ec0ff */
[----:B------:R-:W-:-:S03]  /*0ee0*/  IADD3 R8, PT, PT, R12, -0x1, RZ ;  /* 0xffffffff0c087810 */ /* 0x000fc60007ffe0ff */
[----:B------:R-:W-:Y:S01]  /*0ef0*/  VIADD R5, R10, 0xffffffff ;  /* 0xffffffff0a057836 */ /* 0x000fe20000000000 */
[----:B------:R-:W-:-:S04]  /*0f00*/  ISETP.GT.U32.AND P0, PT, R8, 0xfd, PT ;  /* 0x000000fd0800780c */ /* 0x000fc80003f04070 */
[----:B------:R-:W-:-:S13]  /*0f10*/  ISETP.GT.U32.OR P0, PT, R5, 0xfd, P0 ;  /* 0x000000fd0500780c */ /* 0x000fda0000704470 */
[----:B------:R-:W-:Y:S01]  /*0f20*/  @!P0 MOV R4, RZ ;  /* 0x000000ff00048202 */ /* 0x000fe20000000f00 */
[----:B------:R-:W-:Y:S06]  /*0f30*/  @!P0 BRA `(.L_x_12) ;  /* 0x00000000005c8947 */ /* 0x000fec0003800000 */
[----:B------:R-:W-:Y:S02]  /*0f40*/  FSETP.GTU.FTZ.AND P0, PT, |R0|, +INF , PT ;  /* 0x7f8000000000780b */ /* 0x000fe40003f1c200 */
[----:B------:R-:W-:-:S04]  /*0f50*/  FSETP.GTU.FTZ.AND P1, PT, |R3|, +INF , PT ;  /* 0x7f8000000300780b */ /* 0x000fc80003f3c200 */
[----:B------:R-:W-:-:S13]  /*0f60*/  PLOP3.LUT P0, PT, P0, P1, PT, 0xf8, 0x8f ;  /* 0x00000000008f781c */ /* 0x000fda0000703f70 */
[----:B------:R-:W-:Y:S05]  /*0f70*/  @P0 BRA `(.L_x_13) ;  /* 0x00000004004c0947 */ /* 0x000fea0003800000 */
[----:B------:R-:W-:-:S13]  /*0f80*/  LOP3.LUT P0, RZ, R3, 0x7fffffff, R0, 0xc8, !PT ;  /* 0x7fffffff03ff7812 */ /* 0x000fda000780c800 */
[----:B------:R-:W-:Y:S05]  /*0f90*/  @!P0 BRA `(.L_x_14) ;  /* 0x00000004003c8947 */ /* 0x000fea0003800000 */
[C---:B------:R-:W-:Y:S02]  /*0fa0*/  FSETP.NEU.FTZ.AND P3, PT, |R0|.reuse, +INF , PT ;  /* 0x7f8000000000780b */ /* 0x040fe40003f7d200 */
[----:B------:R-:W-:Y:S02]  /*0fb0*/  FSETP.NEU.FTZ.AND P1, PT, |R3|, +INF , PT ;  /* 0x7f8000000300780b */ /* 0x000fe40003f3d200 */
[----:B------:R-:W-:-:S11]  /*0fc0*/  FSETP.NEU.FTZ.AND P0, PT, |R0|, +INF , PT ;  /* 0x7f8000000000780b */ /* 0x000fd60003f1d200 */
[----:B------:R-:W-:Y:S05]  /*0fd0*/  @!P1 BRA !P3, `(.L_x_14) ;  /* 0x00000004002c9947 */ /* 0x000fea0005800000 */
[----:B------:R-:W-:-:S04]  /*0fe0*/  LOP3.LUT P3, RZ, R0, 0x7fffffff, RZ, 0xc0, !PT ;  /* 0x7fffffff00ff7812 */ /* 0x000fc8000786c0ff */
[----:B------:R-:W-:-:S13]  /*0ff0*/  PLOP3.LUT P1, PT, P1, P3, PT, 0x2f, 0xf2 ;  /* 0x0000000000f2781c */ /* 0x000fda0000f26577 */
[----:B------:R-:W-:Y:S05]  /*1000*/  @P1 BRA `(.L_x_15) ;  /* 0x0000000400181947 */ /* 0x000fea0003800000 */
[----:B------:R-:W-:-:S04]  /*1010*/  LOP3.LUT P1, RZ, R3, 0x7fffffff, RZ, 0xc0, !PT ;  /* 0x7fffffff03ff7812 */ /* 0x000fc8000782c0ff */
[----:B------:R-:W-:-:S13]  /*1020*/  PLOP3.LUT P0, PT, P0, P1, PT, 0x2f, 0xf2 ;  /* 0x0000000000f2781c */ /* 0x000fda0000702577 */
[----:B------:R-:W-:Y:S05]  /*1030*/  @P0 BRA `(.L_x_16) ;  /* 0x0000000400000947 */ /* 0x000fea0003800000 */
[----:B------:R-:W-:Y:S02]  /*1040*/  ISETP.GE.AND P0, PT, R5, RZ, PT ;  /* 0x000000ff0500720c */ /* 0x000fe40003f06270 */
[----:B------:R-:W-:-:S11]  /*1050*/  ISETP.GE.AND P1, PT, R8, RZ, PT ;  /* 0x000000ff0800720c */ /* 0x000fd60003f26270 */
[----:B------:R-:W-:Y:S01]  /*1060*/  @P0 IMAD.MOV.U32 R4, RZ, RZ, RZ ;  /* 0x000000ffff040224 */ /* 0x000fe200078e00ff */
[----:B------:R-:W-:Y:S01]  /*1070*/  @!P0 MOV R4, 0xffffffc0 ;  /* 0xffffffc000048802 */ /* 0x000fe20000000f00 */
[----:B------:R-:W-:Y:S01]  /*1080*/  @!P0 FFMA R0, R0, 1.84467440737095516160e+19, RZ ;  /* 0x5f80000000008823 */ /* 0x000fe200000000ff */
[----:B------:R-:W-:-:S03]  /*1090*/  @!P1 FFMA R3, R3, 1.84467440737095516160e+19, RZ ;  /* 0x5f80000003039823 */ /* 0x000fc600000000ff */
[----:B------:R-:W-:-:S07]  /*10a0*/  @!P1 VIADD R4, R4, 0x40 ;  /* 0x0000004004049836 */ /* 0x000fce0000000000 */
.L_x_12:
[----:B------:R-:W-:Y:S01]  /*10b0*/  LEA R8, R12, 0xc0800000, 0x17 ;  /* 0xc08000000c087811 */ /* 0x000fe200078eb8ff */
[----:B------:R-:W-:Y:S03]  /*10c0*/  BSSY.RECONVERGENT B2, `(.L_x_17) ;  /* 0x0000036000027945 */ /* 0x000fe60003800200 */
[----:B------:R-:W-:Y:S01]  /*10d0*/  IADD3 R8, PT, PT, -R8, R3, RZ ;  /* 0x0000000308087210 */ /* 0x000fe20007ffe1ff */
[----:B------:R-:W-:-:S03]  /*10e0*/  VIADD R3, R10, 0xffffff81 ;  /* 0xffffff810a037836 */ /* 0x000fc60000000000 */
[----:B------:R-:W0:Y:S01]  /*10f0*/  MUFU.RCP R5, R8 ;  /* 0x0000000800057308 */ /* 0x000e220000001000 */
[----:B------:R-:W-:Y:S01]  /*1100*/  FADD.FTZ R9, -R8, -RZ ;  /* 0x800000ff08097221 */ /* 0x000fe20000010100 */
[----:B------:R-:W-:-:S03]  /*1110*/  IMAD R0, R3, -0x800000, R0 ;  /* 0xff80000003007824 */ /* 0x000fc600078e0200 */
[----:B0-----:R-:W-:-:S04]  /*1120*/  FFMA R10, R5, R9, 1 ;  /* 0x3f800000050a7423 */ /* 0x001fc80000000009 */
[----:B------:R-:W-:-:S04]  /*1130*/  FFMA R14, R5, R10, R5 ;  /* 0x0000000a050e7223 */ /* 0x000fc80000000005 */
[----:B------:R-:W-:-:S04]  /*1140*/  FFMA R5, R0, R14, RZ ;  /* 0x0000000e00057223 */ /* 0x000fc800000000ff */
[----:B------:R-:W-:-:S04]  /*1150*/  FFMA R10, R9, R5, R0 ;  /* 0x00000005090a7223 */ /* 0x000fc80000000000 */
[----:B------:R-:W-:Y:S01]  /*1160*/  FFMA R11, R14, R10, R5 ;  /* 0x0000000a0e0b7223 */ /* 0x000fe20000000005 */
[----:B------:R-:W-:-:S03]  /*1170*/  IADD3 R5, PT, PT, R3, 0x7f, -R12 ;  /* 0x0000007f03057810 */ /* 0x000fc60007ffe80c */
[----:B------:R-:W-:Y:S01]  /*1180*/  FFMA R10, R9, R11, R0 ;  /* 0x0000000b090a7223 */ /* 0x000fe20000000000 */
[----:B------:R-:W-:-:S03]  /*1190*/  IADD3 R5, PT, PT, R5, R4, RZ ;  /* 0x0000000405057210 */ /* 0x000fc60007ffe0ff */
[----:B------:R-:W-:-:S05]  /*11a0*/  FFMA R0, R14, R10, R11 ;  /* 0x0000000a0e007223 */ /* 0x000fca000000000b */
[----:B------:R-:W-:-:S04]  /*11b0*/  SHF.R.U32.HI R3, RZ, 0x17, R0 ;  /* 0x00000017ff037819 */ /* 0x000fc80000011600 */
[----:B------:R-:W-:-:S05]  /*11c0*/  LOP3.LUT R3, R3, 0xff, RZ, 0xc0, !PT ;  /* 0x000000ff03037812 */ /* 0x000fca00078ec0ff */
[----:B------:R-:W-:-:S05]  /*11d0*/  IMAD.IADD R9, R3, 0x1, R5 ;  /* 0x0000000103097824 */ /* 0x000fca00078e0205 */
[----:B------:R-:W-:-:S04]  /*11e0*/  IADD3 R3, PT, PT, R9, -0x1, RZ ;  /* 0xffffffff09037810 */ /* 0x000fc80007ffe0ff */
[----:B------:R-:W-:-:S13]  /*11f0*/  ISETP.GE.U32.AND P0, PT, R3, 0xfe, PT ;  /* 0x000000fe0300780c */ /* 0x000fda0003f06070 */
[----:B------:R-:W-:Y:S05]  /*1200*/  @!P0 BRA `(.L_x_18) ;  /* 0x0000000000808947 */ /* 0x000fea0003800000 */
[----:B------:R-:W-:-:S13]  /*1210*/  ISETP.GT.AND P0, PT, R9, 0xfe, PT ;  /* 0x000000fe0900780c */ /* 0x000fda0003f04270 */
[----:B------:R-:W-:Y:S05]  /*1220*/  @P0 BRA `(.L_x_19) ;  /* 0x00000000006c0947 */ /* 0x000fea0003800000 */
[----:B------:R-:W-:-:S13]  /*1230*/  ISETP.GE.AND P0, PT, R9, 0x1, PT ;  /* 0x000000010900780c */ /* 0x000fda0003f06270 */
[----:B------:R-:W-:Y:S05]  /*1240*/  @P0 BRA `(.L_x_20) ;  /* 0x0000000000740947 */ /* 0x000fea0003800000 */
[----:B------:R-:W-:Y:S02]  /*1250*/  ISETP.GE.AND P0, PT, R9, -0x18, PT ;  /* 0xffffffe80900780c */ /* 0x000fe40003f06270 */
[----:B------:R-:W-:-:S11]  /*1260*/  LOP3.LUT R0, R0, 0x80000000, RZ, 0xc0, !PT ;  /* 0x8000000000007812 */ /* 0x000fd600078ec0ff */
[----:B------:R-:W-:Y:S05]  /*1270*/  @!P0 BRA `(.L_x_20) ;  /* 0x0000000000688947 */ /* 0x000fea0003800000 */
[CCC-:B------:R-:W-:Y:S01]  /*1280*/  FFMA.RZ R3, R14.reuse, R10.reuse, R11.reuse ;  /* 0x0000000a0e037223 */ /* 0x1c0fe2000000c00b */
[C---:B------:R-:W-:Y:S02]  /*1290*/  VIADD R8, R9.reuse, 0x20 ;  /* 0x0000002009087836 */ /* 0x040fe40000000000 */
[CCC-:B------:R-:W-:Y:S01]  /*12a0*/  FFMA.RM R4, R14.reuse, R10.reuse, R11.reuse ;  /* 0x0000000a0e047223 */ /* 0x1c0fe2000000400b */
[----:B------:R-:W-:Y:S02]  /*12b0*/  ISETP.NE.AND P3, PT, R9, RZ, PT ;  /* 0x000000ff0900720c */ /* 0x000fe40003f65270 */
[----:B------:R-:W-:Y:S01]  /*12c0*/  LOP3.LUT R5, R3, 0x7fffff, RZ, 0xc0, !PT ;  /* 0x007fffff03057812 */ /* 0x000fe200078ec0ff */
[----:B------:R-:W-:Y:S01]  /*12d0*/  FFMA.RP R3, R14, R10, R11 ;  /* 0x0000000a0e037223 */ /* 0x000fe2000000800b */
[----:B------:R-:W-:Y:S02]  /*12e0*/  ISETP.NE.AND P1, PT, R9, RZ, PT ;  /* 0x000000ff0900720c */ /* 0x000fe40003f25270 */
[----:B------:R-:W-:-:S02]  /*12f0*/  LOP3.LUT R5, R5, 0x800000, RZ, 0xfc, !PT ;  /* 0x0080000005057812 */ /* 0x000fc400078efcff */
[----:B------:R-:W-:Y:S02]  /*1300*/  IADD3 R9, PT, PT, -R9, RZ, RZ ;  /* 0x000000ff09097210 */ /* 0x000fe40007ffe1ff */
[----:B------:R-:W-:Y:S02]  /*1310*/  SHF.L.U32 R8, R5, R8, RZ ;  /* 0x0000000805087219 */ /* 0x000fe400000006ff */
[----:B------:R-:W-:Y:S02]  /*1320*/  FSETP.NEU.FTZ.AND P0, PT, R3, R4, PT ;  /* 0x000000040300720b */ /* 0x000fe40003f1d000 */
[----:B------:R-:W-:Y:S02]  /*1330*/  SEL R4, R9, RZ, P3 ;  /* 0x000000ff09047207 */ /* 0x000fe40001800000 */
[----:B------:R-:W-:Y:S02]  /*1340*/  ISETP.NE.AND P1, PT, R8, RZ, P1 ;  /* 0x000000ff0800720c */ /* 0x000fe40000f25270 */
[----:B------:R-:W-:-:S02]  /*1350*/  SHF.R.U32.HI R4, RZ, R4, R5 ;  /* 0x00000004ff047219 */ /* 0x000fc40000011605 */
[----:B------:R-:W-:Y:S02]  /*1360*/  PLOP3.LUT P0, PT, P0, P1, PT, 0xf8, 0x8f ;  /* 0x00000000008f781c */ /* 0x000fe40000703f70 */
[----:B------:R-:W-:Y:S02]  /*1370*/  SHF.R.U32.HI R8, RZ, 0x1, R4 ;  /* 0x00000001ff087819 */ /* 0x000fe40000011604 */
[----:B------:R-:W-:-:S04]  /*1380*/  SEL R3, RZ, 0x1, !P0 ;  /* 0x00000001ff037807 */ /* 0x000fc80004000000 */
[----:B------:R-:W-:-:S04]  /*1390*/  LOP3.LUT R3, R3, 0x1, R8, 0xf8, !PT ;  /* 0x0000000103037812 */ /* 0x000fc800078ef808 */
[----:B------:R-:W-:-:S05]  /*13a0*/  LOP3.LUT R3, R3, R4, RZ, 0xc0, !PT ;  /* 0x0000000403037212 */ /* 0x000fca00078ec0ff */
[----:B------:R-:W-:-:S05]  /*13b0*/  IMAD.IADD R3, R8, 0x1, R3 ;  /* 0x0000000108037824 */ /* 0x000fca00078e0203 */
[----:B------:R-:W-:Y:S01]  /*13c0*/  LOP3.LUT R0, R3, R0, RZ, 0xfc, !PT ;  /* 0x0000000003007212 */ /* 0x000fe200078efcff */
[----:B------:R-:W-:Y:S06]  /*13d0*/  BRA `(.L_x_20) ;  /* 0x0000000000107947 */ /* 0x000fec0003800000 */
.L_x_19:
[----:B------:R-:W-:-:S04]  /*13e0*/  LOP3.LUT R0, R0, 0x80000000, RZ, 0xc0, !PT ;  /* 0x8000000000007812 */ /* 0x000fc800078ec0ff */
[----:B------:R-:W-:Y:S01]  /*13f0*/  LOP3.LUT R0, R0, 0x7f800000, RZ, 0xfc, !PT ;  /* 0x7f80000000007812 */ /* 0x000fe200078efcff */
[----:B------:R-:W-:Y:S06]  /*1400*/  BRA `(.L_x_20) ;  /* 0x0000000000047947 */ /* 0x000fec0003800000 */
.L_x_18:
[----:B------:R-:W-:-:S07]  /*1410*/  LEA R0, R5, R0, 0x17 ;  /* 0x0000000005007211 */ /* 0x000fce00078eb8ff */
.L_x_20:
[----:B------:R-:W-:Y:S05]  /*1420*/  BSYNC.RECONVERGENT B2 ;  /* 0x0000000000027941 */ /* 0x000fea0003800200 */
.L_x_17:
[----:B------:R-:W-:Y:S05]  /*1430*/  BRA `(.L_x_21) ;  /* 0x0000000000207947 */ /* 0x000fea0003800000 */
.L_x_16:
[----:B------:R-:W-:-:S04]  /*1440*/  LOP3.LUT R0, R3, 0x80000000, R0, 0x48, !PT ;  /* 0x8000000003007812 */ /* 0x000fc800078e4800 */
[----:B------:R-:W-:Y:S01]  /*1450*/  LOP3.LUT R0, R0, 0x7f800000, RZ, 0xfc, !PT ;  /* 0x7f80000000007812 */ /* 0x000fe200078efcff */
[----:B------:R-:W-:Y:S06]  /*1460*/  BRA `(.L_x_21) ;  /* 0x0000000000147947 */ /* 0x000fec0003800000 */
.L_x_15:
[----:B------:R-:W-:Y:S01]  /*1470*/  LOP3.LUT R0, R3, 0x80000000, R0, 0x48, !PT ;  /* 0x8000000003007812 */ /* 0x000fe200078e4800 */
[----:B------:R-:W-:Y:S06]  /*1480*/  BRA `(.L_x_21) ;  /* 0x00000000000c7947 */ /* 0x000fec0003800000 */
.L_x_14:
[----:B------:R-:W0:Y:S01]  /*1490*/  MUFU.RSQ R0, -QNAN ;  /* 0xffc0000000007908 */ /* 0x000e220000001400 */
[----:B------:R-:W-:Y:S05]  /*14a0*/  BRA `(.L_x_21) ;  /* 0x0000000000047947 */ /* 0x000fea0003800000 */
.L_x_13:
[----:B------:R-:W-:-:S07]  /*14b0*/  FADD.FTZ R0, R0, R3 ;  /* 0x0000000300007221 */ /* 0x000fce0000010000 */
.L_x_21:
[----:B------:R-:W-:Y:S05]  /*14c0*/  BSYNC.RECONVERGENT B1 ;  /* 0x0000000000017941 */ /* 0x000fea0003800200 */
.L_x_11:
[----:B------:R-:W-:-:S04]  /*14d0*/  IMAD.MOV.U32 R3, RZ, RZ, 0x0 ;  /* 0x00000000ff037424 */ /* 0x000fc800078e00ff */
[----:B0-----:R-:W-:Y:S05]  /*14e0*/  RET.REL.NODEC R2 `(_Z15correlateKerneliiPKfS0_S0_Pf) ;  /* 0xffffffe802c47950 */ /* 0x001fea0003c3ffff */
.L_x_22:
[----:B------:R-:W-:-:S00]  /*14f0*/  BRA `(.L_x_22) ;  /* 0xfffffffc00fc7947 */ /* 0x000fc0000383ffff */
[----:B------:R-:W-:-:S00]  /*1500*/  NOP ;  /* 0x0000000000007918 */ /* 0x000fc00000000000 */
[----:B------:R-:W-:-:S00]  /*1510*/  NOP ;  /* 0x0000000000007918 */ /* 0x000fc00000000000 */
[----:B------:R-:W-:-:S00]  /*1520*/  NOP ;  /* 0x0000000000007918 */ /* 0x000fc00000000000 */
[----:B------:R-:W-:-:S00]  /*1530*/  NOP ;  /* 0x0000000000007918 */ /* 0x000fc00000000000 */
[----:B------:R-:W-:-:S00]  /*1540*/  NOP ;  /* 0x0000000000007918 */ /* 0x000fc00000000000 */
[----:B------:R-:W-:-:S00]  /*1550*/  NOP ;  /* 0x0000000000007918 */ /* 0x000fc00000000000 */
[----:B------:R-:W-:-:S00]  /*1560*/  NOP ;  /* 0x0000000000007918 */ /* 0x000fc00000000000 */
[----:B------:R-:W-:-:S00]  /*1570*/  NOP ;  /* 0x0000000000007918 */ /* 0x000fc00000000000 */
.L_x_46:


//--------------------- .text._Z20computeMeansAndSumSqiiPKfPfS1_ --------------------------
	.section	.text._Z20computeMeansAndSumSqiiPKfPfS1_,"ax",@progbits
	.align	128
        .global         _Z20computeMeansAndSumSqiiPKfPfS1_
        .type           _Z20computeMeansAndSumSqiiPKfPfS1_,@function
        .size           _Z20computeMeansAndSumSqiiPKfPfS1_,(.L_x_47 - _Z20computeMeansAndSumSqiiPKfPfS1_)
        .other          _Z20computeMeansAndSumSqiiPKfPfS1_,@"STO_CUDA_ENTRY STV_DEFAULT"
_Z20computeMeansAndSumSqiiPKfPfS1_:
.text._Z20computeMeansAndSumSqiiPKfPfS1_:
[----:B------:R-:W-:Y:S01]  /*0000*/  LDC R1, c[0x0][0x37c] ;  /* 0x0000df00ff017b82 */ /* 0x000fe20000000800 */
[----:B------:R-:W0:Y:S01]  /*0010*/  S2R R2, SR_CTAID.X ;  /* 0x0000000000027919 */ /* 0x000e220000002500 */
[----:B------:R-:W0:Y:S02]  /*0020*/  LDCU UR4, c[0x0][0x380] ;  /* 0x00007000ff0477ac */ /* 0x000e240008000800 */
[----:B0-----:R-:W-:-:S13]  /*0030*/  ISETP.GE.AND P0, PT, R2, UR4, PT ;  /* 0x0000000402007c0c */ /* 0x001fda000bf06270 */
[----:B------:R-:W-:Y:S05]  /*0040*/  @P0 EXIT ;  /* 0x000000000000094d */ /* 0x000fea0003800000 */
[----:B------:R-:W0:Y:S01]  /*0050*/  S2R R8, SR_TID.X ;  /* 0x0000000000087919 */ /* 0x000e220000002100 */
[----:B------:R-:W1:Y:S01]  /*0060*/  LDCU UR4, c[0x0][0x384] ;  /* 0x00007080ff0477ac */ /* 0x000e620008000800 */
[----:B------:R-:W2:Y:S01]  /*0070*/  LDC.64 R4, c[0x0][0x388] ;  /* 0x0000e200ff047b82 */ /* 0x000ea20000000a00 */
[----:B------:R-:W-:Y:S01]  /*0080*/  BSSY.RECONVERGENT B0, `(.L_x_23) ;  /* 0x0000010000007945 */ /* 0x000fe20003800200 */
[----:B------:R-:W-:Y:S01]  /*0090*/  IMAD.MOV.U32 R0, RZ, RZ, RZ ;  /* 0x000000ffff007224 */ /* 0x000fe200078e00ff */
[----:B------:R-:W3:Y:S01]  /*00a0*/  LDCU.64 UR8, c[0x0][0x358] ;  /* 0x00006b00ff0877ac */ /* 0x000ee20008000a00 */
[----:B-1----:R-:W-:-:S04]  /*00b0*/  IMAD R3, R2, UR4, RZ ;  /* 0x0000000402037c24 */ /* 0x002fc8000f8e02ff */
[----:B--2---:R-:W-:Y:S01]  /*00c0*/  IMAD.WIDE R4, R3, 0x4, R4 ;  /* 0x0000000403047825 */ /* 0x004fe200078e0204 */
[----:B0-----:R-:W-:-:S13]  /*00d0*/  ISETP.GE.AND P0, PT, R8, UR4, PT ;  /* 0x0000000408007c0c */ /* 0x001fda000bf06270 */
[----:B---3--:R-:W-:Y:S05]  /*00e0*/  @P0 BRA `(.L_x_24) ;  /* 0x0000000000240947 */ /* 0x008fea0003800000 */
[----:B------:R-:W0:Y:S01]  /*00f0*/  LDC R10, c[0x0][0x360] ;  /* 0x0000d800ff0a7b82 */ /* 0x000e220000000800 */
[----:B------:R-:W-:Y:S02]  /*0100*/  IMAD.MOV.U32 R0, RZ, RZ, RZ ;  /* 0x000000ffff007224 */ /* 0x000fe400078e00ff */
[----:B------:R-:W-:-:S07]  /*0110*/  IMAD.MOV.U32 R3, RZ, RZ, R8 ;  /* 0x000000ffff037224 */ /* 0x000fce00078e0008 */
.L_x_25:
[----:B------:R-:W-:-:S06]  /*0120*/  IMAD.WIDE R6, R3, 0x4, R4 ;  /* 0x0000000403067825 */ /* 0x000fcc00078e0204 */
[----:B------:R-:W2:Y:S01]  /*0130*/  LDG.E R7, desc[UR8][R6.64] ;  /* 0x0000000806077981 */ /* 0x000ea2000c1e1900 */
[----:B0-----:R-:W-:-:S05]  /*0140*/  IMAD.IADD R3, R10, 0x1, R3 ;  /* 0x000000010a037824 */ /* 0x001fca00078e0203 */
[----:B------:R-:W-:Y:S01]  /*0150*/  ISETP.GE.AND P0, PT, R3, UR4, PT ;  /* 0x0000000403007c0c */ /* 0x000fe2000bf06270 */
[----:B--2---:R-:W-:-:S12]  /*0160*/  FADD R0, R7, R0 ;  /* 0x0000000007007221 */ /* 0x004fd80000000000 */
[----:B------:R-:W-:Y:S05]  /*0170*/  @!P0 BRA `(.L_x_25) ;  /* 0xfffffffc00e88947 */ /* 0x000fea000383ffff */
.L_x_24:
[----:B------:R-:W-:Y:S05]  /*0180*/  BSYNC.RECONVERGENT B0 ;  /* 0x0000000000007941 */ /* 0x000fea0003800200 */
.L_x_23:
[----:B------:R-:W0:Y:S01]  /*0190*/  S2UR UR5, SR_CgaCtaId ;  /* 0x00000000000579c3 */ /* 0x000e220000008800 */
[----:B------:R-:W-:Y:S01]  /*01a0*/  UMOV UR4, 0x400 ;  /* 0x0000040000047882 */ /* 0x000fe20000000000 */
[----:B------:R-:W1:Y:S01]  /*01b0*/  LDCU UR6, c[0x0][0x360] ;  /* 0x00006c00ff0677ac */ /* 0x000e620008000800 */
[----:B------:R-:W-:-:S05]  /*01c0*/  ISETP.NE.AND P1, PT, R8, RZ, PT ;  /* 0x000000ff0800720c */ /* 0x000fca0003f25270 */
[----:B------:R-:W2:Y:S01]  /*01d0*/  LDC.64 R6, c[0x0][0x390] ;  /* 0x0000e400ff067b82 */ /* 0x000ea20000000a00 */
[----:B-1----:R-:W-:Y:S02]  /*01e0*/  UISETP.GE.U32.AND UP0, UPT, UR6, 0x2, UPT ;  /* 0x000000020600788c */ /* 0x002fe4000bf06070 */
[----:B------:R-:W-:Y:S01]  /*01f0*/  IMAD.U32 R10, RZ, RZ, UR6 ;  /* 0x00000006ff0a7e24 */ /* 0x000fe2000f8e00ff */
[----:B0-----:R-:W-:-:S06]  /*0200*/  ULEA UR4, UR5, UR4, 0x18 ;  /* 0x0000000405047291 */ /* 0x001fcc000f8ec0ff */
[----:B------:R-:W-:-:S05]  /*0210*/  LEA R9, R8, UR4, 0x2 ;  /* 0x0000000408097c11 */ /* 0x000fca000f8e10ff */
[----:B------:R0:W-:Y:S01]  /*0220*/  STS [R9], R0 ;  /* 0x0000000009007388 */ /* 0x0001e20000000800 */
[----:B------:R-:W-:Y:S06]  /*0230*/  BAR.SYNC.DEFER_BLOCKING 0x0 ;  /* 0x0000000000007b1d */ /* 0x000fec0000010000 */
[----:B------:R-:W-:Y:S05]  /*0240*/  BRA.U !UP0, `(.L_x_26) ;  /* 0x0000000108307547 */ /* 0x000fea000b800000 */
[----:B0-----:R-:W-:-:S07]  /*0250*/  IMAD.MOV.U32 R0, RZ, RZ, R10 ;  /* 0x000000ffff007224 */ /* 0x001fce00078e000a */
.L_x_27:
[----:B------:R-:W-:-:S04]  /*0260*/  SHF.R.U32.HI R11, RZ, 0x1, R0 ;  /* 0x00000001ff0b7819 */ /* 0x000fc80000011600 */
[----:B------:R-:W-:-:S13]  /*0270*/  ISETP.GE.U32.AND P0, PT, R8, R11, PT ;  /* 0x0000000b0800720c */ /* 0x000fda0003f06070 */
[----:B------:R-:W-:Y:S01]  /*0280*/  @!P0 IMAD R3, R11, 0x4, R9 ;  /* 0x000000040b038824 */ /* 0x000fe200078e0209 */
[----:B------:R-:W-:Y:S05]  /*0290*/  @!P0 LDS R12, [R9] ;  /* 0x00000000090c8984 */ /* 0x000fea0000000800 */
[----:B------:R-:W0:Y:S02]  /*02a0*/  @!P0 LDS R3, [R3] ;  /* 0x0000000003038984 */ /* 0x000e240000000800 */
[----:B0-----:R-:W-:-:S05]  /*02b0*/  @!P0 FADD R12, R3, R12 ;  /* 0x0000000c030c8221 */ /* 0x001fca0000000000 */
[----:B------:R1:W-:Y:S01]  /*02c0*/  @!P0 STS [R9], R12 ;  /* 0x0000000c09008388 */ /* 0x0003e20000000800 */
[----:B------:R-:W-:Y:S01]  /*02d0*/  BAR.SYNC.DEFER_BLOCKING 0x0 ;  /* 0x0000000000007b1d */ /* 0x000fe20000010000 */
[----:B------:R-:W-:Y:S01]  /*02e0*/  ISETP.GT.U32.AND P0, PT, R0, 0x3, PT ;  /* 0x000000030000780c */ /* 0x000fe20003f04070 */
[----:B------:R-:W-:-:S12]  /*02f0*/  IMAD.MOV.U32 R0, RZ, RZ, R11 ;  /* 0x000000ffff007224 */ /* 0x000fd800078e000b */
[----:B-1----:R-:W-:Y:S05]  /*0300*/  @P0 BRA `(.L_x_27) ;  /* 0xfffffffc00d40947 */ /* 0x002fea000383ffff */
.L_x_26:
[----:B------:R-:W-:Y:S01]  /*0310*/  BSSY.RECONVERGENT B0, `(.L_x_28) ;  /* 0x0000015000007945 */ /* 0x000fe20003800200 */
[----:B--2---:R-:W-:-:S03]  /*0320*/  IMAD.WIDE.U32 R6, R2, 0x4, R6 ;  /* 0x0000000402067825 */ /* 0x004fc600078e0006 */
[----:B------:R-:W-:Y:S05]  /*0330*/  @P1 BRA `(.L_x_29) ;  /* 0x0000000000481947 */ /* 0x000fea0003800000 */
[----:B------:R-:W1:Y:S01]  /*0340*/  S2UR UR5, SR_CgaCtaId ;  /* 0x00000000000579c3 */ /* 0x000e620000008800 */
[----:B------:R-:W-:Y:S02]  /*0350*/  UMOV UR4, 0x400 ;  /* 0x0000040000047882 */ /* 0x000fe40000000000 */
[----:B-1----:R-:W-:Y:S01]  /*0360*/  ULEA UR4, UR5, UR4, 0x18 ;  /* 0x0000000405047291 */ /* 0x002fe2000f8ec0ff */
[----:B------:R-:W1:Y:S08]  /*0370*/  LDCU UR5, c[0x0][0x384] ;  /* 0x00007080ff0577ac */ /* 0x000e700008000800 */
[----:B0-----:R-:W0:Y:S01]  /*0380*/  LDS R0, [UR4] ;  /* 0x00000004ff007984 */ /* 0x001e220008000800 */
[----:B-1----:R-:W-:-:S04]  /*0390*/  I2FP.F32.S32 R3, UR5 ;  /* 0x0000000500037c45 */ /* 0x002fc80008201400 */
[----:B------:R-:W1:Y:S02]  /*03a0*/  MUFU.RCP R12, R3 ;  /* 0x00000003000c7308 */ /* 0x000e640000001000 */
[----:B-1----:R-:W-:-:S04]  /*03b0*/  FFMA R11, -R3, R12, 1 ;  /* 0x3f800000030b7423 */ /* 0x002fc8000000010c */
[----:B------:R-:W-:Y:S02]  /*03c0*/  FFMA R11, R12, R11, R12 ;  /* 0x0000000b0c0b7223 */ /* 0x000fe4000000000c */
[----:B0-----:R-:W0:Y:S02]  /*03d0*/  FCHK P0, R0, R3 ;  /* 0x0000000300007302 */ /* 0x001e240000000000 */
[----:B------:R-:W-:-:S04]  /*03e0*/  FFMA R12, R0, R11, RZ ;  /* 0x0000000b000c7223 */ /* 0x000fc800000000ff */
[----:B------:R-:W-:-:S04]  /*03f0*/  FFMA R13, -R3, R12, R0 ;  /* 0x0000000c030d7223 */ /* 0x000fc80000000100 */
[----:B------:R-:W-:Y:S01]  /*0400*/  FFMA R11, R11, R13, R12 ;  /* 0x0000000d0b0b7223 */ /* 0x000fe2000000000c */
[----:B0-----:R-:W-:Y:S06]  /*0410*/  @!P0 BRA `(.L_x_30) ;  /* 0x00000000000c8947 */ /* 0x001fec0003800000 */
[----:B------:R-:W-:-:S07]  /*0420*/  MOV R12, 0x440 ;  /* 0x00000440000c7802 */ /* 0x000fce0000000f00 */
[----:B------:R-:W-:Y:S05]  /*0430*/  CALL.REL.NOINC `($__internal_2_$__cuda_sm3x_div_rn_noftz_f32_slowpath) ;  /* 0x0000000000b47944 */ /* 0x000fea0003c00000 */
[----:B------:R-:W-:-:S07]  /*0440*/  IMAD.MOV.U32 R11, RZ, RZ, R0 ;  /* 0x000000ffff0b7224 */ /* 0x000fce00078e0000 */
.L_x_30:
[----:B------:R1:W-:Y:S02]  /*0450*/  STG.E desc[UR8][R6.64], R11 ;  /* 0x0000000b06007986 */ /* 0x0003e4000c101908 */
.L_x_29:
[----:B------:R-:W-:Y:S05]  /*0460*/  BSYNC.RECONVERGENT B0 ;  /* 0x0000000000007941 */ /* 0x000fea0003800200 */
.L_x_28:
[----:B------:R-:W2:Y:S01]  /*0470*/  LDCU UR4, c[0x0][0x384] ;  /* 0x00007080ff0477ac */ /* 0x000ea20008000800 */
[----:B------:R-:W-:Y:S01]  /*0480*/  BSSY.RECONVERGENT B0, `(.L_x_31) ;  /* 0x0000011000007945 */ /* 0x000fe20003800200 */
[----:B------:R-:W-:Y:S01]  /*0490*/  BAR.SYNC.DEFER_BLOCKING 0x0 ;  /* 0x0000000000007b1d */ /* 0x000fe20000010000 */
[----:B------:R-:W-:Y:S01]  /*04a0*/  ISETP.GE.U32.AND P1, PT, R10, 0x2, PT ;  /* 0x000000020a00780c */ /* 0x000fe20003f26070 */
[----:B------:R-:W-:Y:S01]  /*04b0*/  IMAD.MOV.U32 R12, RZ, RZ, RZ ;  /* 0x000000ffff0c7224 */ /* 0x000fe200078e00ff */
[C---:B------:R-:W-:Y:S02]  /*04c0*/  ISETP.NE.AND P0, PT, R8.reuse, RZ, PT ;  /* 0x000000ff0800720c */ /* 0x040fe40003f05270 */
[----:B--2---:R-:W-:-:S13]  /*04d0*/  ISETP.GE.AND P2, PT, R8, UR4, PT ;  /* 0x0000000408007c0c */ /* 0x004fda000bf46270 */
[----:B------:R-:W-:Y:S05]  /*04e0*/  @P2 BRA `(.L_x_32) ;  /* 0x0000000000282947 */ /* 0x000fea0003800000 */
[----:B0-----:R0:W5:Y:S01]  /*04f0*/  LDG.E R0, desc[UR8][R6.64] ;  /* 0x0000000806007981 */ /* 0x001162000c1e1900 */
[----:B------:R-:W-:Y:S02]  /*0500*/  IMAD.MOV.U32 R12, RZ, RZ, RZ ;  /* 0x000000ffff0c7224 */ /* 0x000fe400078e00ff */
[----:B------:R-:W-:-:S07]  /*0510*/  IMAD.MOV.U32 R3, RZ, RZ, R8 ;  /* 0x000000ffff037224 */ /* 0x000fce00078e0008 */
.L_x_33:
[----:B01----:R-:W-:-:S06]  /*0520*/  IMAD.WIDE R6, R3, 0x4, R4 ;  /* 0x0000000403067825 */ /* 0x003fcc00078e0204 */
[----:B------:R-:W2:Y:S01]  /*0530*/  LDG.E R7, desc[UR8][R6.64] ;  /* 0x0000000806077981 */ /* 0x000ea2000c1e1900 */
[----:B------:R-:W-:-:S05]  /*0540*/  IMAD.IADD R3, R10, 0x1, R3 ;  /* 0x000000010a037824 */ /* 0x000fca00078e0203 */
[----:B------:R-:W-:Y:S01]  /*0550*/  ISETP.GE.AND P2, PT, R3, UR4, PT ;  /* 0x0000000403007c0c */ /* 0x000fe2000bf46270 */
[----:B--2--5:R-:W-:-:S04]  /*0560*/  FADD R11, -R0, R7 ;  /* 0x00000007000b7221 */ /* 0x024fc80000000100 */
[----:B------:R-:W-:-:S08]  /*0570*/  FFMA R12, R11, R11, R12 ;  /* 0x0000000b0b0c7223 */ /* 0x000fd0000000000c */
[----:B------:R-:W-:Y:S05]  /*0580*/  @!P2 BRA `(.L_x_33) ;  /* 0xfffffffc00e4a947 */ /* 0x000fea000383ffff */
.L_x_32:
[----:B------:R-:W-:Y:S05]  /*0590*/  BSYNC.RECONVERGENT B0 ;  /* 0x0000000000007941 */ /* 0x000fea0003800200 */
.L_x_31:
[----:B------:R2:W-:Y:S01]  /*05a0*/  STS [R9], R12 ;  /* 0x0000000c09007388 */ /* 0x0005e20000000800 */
[----:B------:R-:W-:Y:S06]  /*05b0*/  BAR.SYNC.DEFER_BLOCKING 0x0 ;  /* 0x0000000000007b1d */ /* 0x000fec0000010000 */
[----:B------:R-:W-:Y:S05]  /*05c0*/  @!P1 BRA `(.L_x_34) ;  /* 0x00000000002c9947 */ /* 0x000fea0003800000 */
.L_x_35:
[----:B------:R-:W-:-:S04]  /*05d0*/  SHF.R.U32.HI R5, RZ, 0x1, R10 ;  /* 0x00000001ff057819 */ /* 0x000fc8000001160a */
[----:B------:R-:W-:-:S13]  /*05e0*/  ISETP.GE.U32.AND P1, PT, R8, R5, PT ;  /* 0x000000050800720c */ /* 0x000fda0003f26070 */
[----:B0-----:R-:W-:Y:S01]  /*05f0*/  @!P1 IMAD R0, R5, 0x4, R9 ;  /* 0x0000000405009824 */ /* 0x001fe200078e0209 */
[----:B------:R-:W-:Y:S05]  /*0600*/  @!P1 LDS R3, [R9] ;  /* 0x0000000009039984 */ /* 0x000fea0000000800 */
[----:B------:R-:W0:Y:S02]  /*0610*/  @!P1 LDS R0, [R0] ;  /* 0x0000000000009984 */ /* 0x000e240000000800 */
[----:B0-----:R-:W-:-:S05]  /*0620*/  @!P1 FADD R4, R0, R3 ;  /* 0x0000000300049221 */ /* 0x001fca0000000000 */
[----:B------:R3:W-:Y:S01]  /*0630*/  @!P1 STS [R9], R4 ;  /* 0x0000000409009388 */ /* 0x0007e20000000800 */
[----:B------:R-:W-:Y:S01]  /*0640*/  BAR.SYNC.DEFER_BLOCKING 0x0 ;  /* 0x0000000000007b1d */ /* 0x000fe20000010000 */
[----:B------:R-:W-:Y:S01]  /*0650*/  ISETP.GT.U32.AND P1, PT, R10, 0x3, PT ;  /* 0x000000030a00780c */ /* 0x000fe20003f24070 */
[----:B------:R-:W-:-:S12]  /*0660*/  IMAD.MOV.U32 R10, RZ, RZ, R5 ;  /* 0x000000ffff0a7224 */ /* 0x000fd800078e0005 */
[----:B---3--:R-:W-:Y:S05]  /*0670*/  @P1 BRA `(.L_x_35) ;  /* 0xfffffffc00d41947 */ /* 0x008fea000383ffff */
.L_x_34:
[----:B------:R-:W-:Y:S05]  /*0680*/  @P0 EXIT ;  /* 0x000000000000094d */ /* 0x000fea0003800000 */
[----:B------:R-:W3:Y:S01]  /*0690*/  S2UR UR5, SR_CgaCtaId ;  /* 0x00000000000579c3 */ /* 0x000ee20000008800 */
[----:B------:R-:W-:-:S07]  /*06a0*/  UMOV UR4, 0x400 ;  /* 0x0000040000047882 */ /* 0x000fce0000000000 */
[----:B------:R-:W4:Y:S01]  /*06b0*/  LDC.64 R4, c[0x0][0x398] ;  /* 0x0000e600ff047b82 */ /* 0x000f220000000a00 */
[----:B---3--:R-:W-:Y:S01]  /*06c0*/  ULEA UR4, UR5, UR4, 0x18 ;  /* 0x0000000405047291 */ /* 0x008fe2000f8ec0ff */
[----:B----4-:R-:W-:-:S08]  /*06d0*/  IMAD.WIDE.U32 R2, R2, 0x4, R4 ;  /* 0x0000000402027825 */ /* 0x010fd000078e0004 */
[----:B-1----:R-:W1:Y:S04]  /*06e0*/  LDS R7, [UR4] ;  /* 0x00000004ff077984 */ /* 0x002e680008000800 */
[----:B-1----:R-:W-:Y:S01]  /*06f0*/  STG.E desc[UR8][R2.64], R7 ;  /* 0x0000000702007986 */ /* 0x002fe2000c101908 */
[----:B------:R-:W-:Y:S05]  /*0700*/  EXIT ;  /* 0x000000000000794d */ /* 0x000fea0003800000 */
        .weak           $__internal_2_$__cuda_sm3x_div_rn_noftz_f32_slowpath
        .type           $__internal_2_$__cuda_sm3x_div_rn_noftz_f32_slowpath,@function
        .size           $__internal_2_$__cuda_sm3x_div_rn_noftz_f32_slowpath,(.L_x_47 - $__internal_2_$__cuda_sm3x_div_rn_noftz_f32_slowpath)
$__internal_2_$__cuda_sm3x_div_rn_noftz_f32_slowpath:
[--C-:B------:R-:W-:Y:S01]  /*0710*/  SHF.R.U32.HI R13, RZ, 0x17, R3.reuse ;  /* 0x00000017ff0d7819 */ /* 0x100fe20000011603 */
[--C-:B------:R-:W-:Y:S01]  /*0720*/  IMAD.MOV.U32 R15, RZ, RZ, R0.reuse ;  /* 0x000000ffff0f7224 */ /* 0x100fe200078e0000 */
[----:B------:R-:W-:Y:S01]  /*0730*/  SHF.R.U32.HI R11, RZ, 0x17, R0 ;  /* 0x00000017ff0b7819 */ /* 0x000fe20000011600 */
[----:B------:R-:W-:Y:S01]  /*0740*/  IMAD.MOV.U32 R16, RZ, RZ, R3 ;  /* 0x000000ffff107224 */ /* 0x000fe200078e0003 */
[----:B------:R-:W-:Y:S02]  /*0750*/  LOP3.LUT R13, R13, 0xff, RZ, 0xc0, !PT ;  /* 0x000000ff0d0d7812 */ /* 0x000fe400078ec0ff */
[----:B------:R-:W-:-:S03]  /*0760*/  LOP3.LUT R14, R11, 0xff, RZ, 0xc0, !PT ;  /* 0x000000ff0b0e7812 */ /* 0x000fc600078ec0ff */
[----:B------:R-:W-:Y:S02]  /*0770*/  VIADD R18, R13, 0xffffffff ;  /* 0xffffffff0d127836 */ /* 0x000fe40000000000 */
[----:B------:R-:W-:-:S03]  /*0780*/  VIADD R17, R14, 0xffffffff ;  /* 0xffffffff0e117836 */ /* 0x000fc60000000000 */
[----:B------:R-:W-:-:S04]  /*0790*/  ISETP.GT.U32.AND P0, PT, R18, 0xfd, PT ;  /* 0x000000fd1200780c */ /* 0x000fc80003f04070 */
[----:B------:R-:W-:-:S13]  /*07a0*/  ISETP.GT.U32.OR P0, PT, R17, 0xfd, P0 ;  /* 0x000000fd1100780c */ /* 0x000fda0000704470 */
[----:B------:R-:W-:Y:S01]  /*07b0*/  @!P0 IMAD.MOV.U32 R11, RZ, RZ, RZ ;  /* 0x000000ffff0b8224 */ /* 0x000fe200078e00ff */
        /* <DEDUP_REMOVED lines=19> */
[----:B------:R-:W-:Y:S02]  /*08f0*/  @P0 IMAD.MOV.U32 R11, RZ, RZ, RZ ;  /* 0x000000ffff0b0224 */ /* 0x000fe400078e00ff */
[----:B------:R-:W-:Y:S01]  /*0900*/  @!P0 FFMA R15, R0, 1.84467440737095516160e+19, RZ ;  /* 0x5f800000000f8823 */ /* 0x000fe200000000ff */
[----:B------:R-:W-:Y:S02]  /*0910*/  @!P0 IMAD.MOV.U32 R11, RZ, RZ, -0x40 ;  /* 0xffffffc0ff0b8424 */ /* 0x000fe400078e00ff */
[----:B------:R-:W-:Y:S02]  /*0920*/  @!P1 FFMA R16, R3, 1.84467440737095516160e+19, RZ ;  /* 0x5f80000003109823 */ /* 0x000fe400000000ff */
[----:B------:R-:W-:-:S07]  /*0930*/  @!P1 VIADD R11, R11, 0x40 ;  /* 0x000000400b0b9836 */ /* 0x000fce0000000000 */
.L_x_36:
[----:B------:R-:W-:Y:S01]  /*0940*/  LEA R3, R13, 0xc0800000, 0x17 ;  /* 0xc08000000d037811 */ /* 0x000fe200078eb8ff */
[----:B------:R-:W-:-:S04]  /*0950*/  VIADD R14, R14, 0xffffff81 ;  /* 0xffffff810e0e7836 */ /* 0x000fc80000000000 */
[----:B------:R-:W-:Y:S02]  /*0960*/  IMAD.IADD R3, R16, 0x1, -R3 ;  /* 0x0000000110037824 */ /* 0x000fe400078e0a03 */
[C---:B------:R-:W-:Y:S01]  /*0970*/  IMAD R0, R14.reuse, -0x800000, R15 ;  /* 0xff8000000e007824 */ /* 0x040fe200078e020f */
[----:B------:R-:W-:Y:S01]  /*0980*/  IADD3 R14, PT, PT, R14, 0x7f, -R13 ;  /* 0x0000007f0e0e7810 */ /* 0x000fe20007ffe80d */
[----:B------:R-:W0:Y:S01]  /*0990*/  MUFU.RCP R16, R3 ;  /* 0x0000000300107308 */ /* 0x000e220000001000 */
[----:B------:R-:W-:-:S03]  /*09a0*/  FADD.FTZ R17, -R3, -RZ ;  /* 0x800000ff03117221 */ /* 0x000fc60000010100 */
[----:B------:R-:W-:Y:S02]  /*09b0*/  IMAD.IADD R14, R14, 0x1, R11 ;  /* 0x000000010e0e7824 */ /* 0x000fe400078e020b */
[----:B0-----:R-:W-:-:S04]  /*09c0*/  FFMA R19, R16, R17, 1 ;  /* 0x3f80000010137423 */ /* 0x001fc80000000011 */
[----:B------:R-:W-:-:S04]  /*09d0*/  FFMA R18, R16, R19, R16 ;  /* 0x0000001310127223 */ /* 0x000fc80000000010 */
[----:B------:R-:W-:-:S04]  /*09e0*/  FFMA R15, R0, R18, RZ ;  /* 0x00000012000f7223 */ /* 0x000fc800000000ff */
[----:B------:R-:W-:-:S04]  /*09f0*/  FFMA R16, R17, R15, R0 ;  /* 0x0000000f11107223 */ /* 0x000fc80000000000 */
[----:B------:R-:W-:-:S04]  /*0a00*/  FFMA R15, R18, R16, R15 ;  /* 0x00000010120f7223 */ /* 0x000fc8000000000f */
[----:B------:R-:W-:-:S04]  /*0a10*/  FFMA R16, R17, R15, R0 ;  /* 0x0000000f11107223 */ /* 0x000fc80000000000 */
[----:B------:R-:W-:-:S05]  /*0a20*/  FFMA R0, R18, R16, R15 ;  /* 0x0000001012007223 */ /* 0x000fca000000000f */
[----:B------:R-:W-:-:S04]  /*0a30*/  SHF.R.U32.HI R3, RZ, 0x17, R0 ;  /* 0x00000017ff037819 */ /* 0x000fc80000011600 */
[----:B------:R-:W-:-:S05]  /*0a40*/  LOP3.LUT R3, R3, 0xff, RZ, 0xc0, !PT ;  /* 0x000000ff03037812 */ /* 0x000fca00078ec0ff */
[----:B------:R-:W-:-:S04]  /*0a50*/  IMAD.IADD R13, R3, 0x1, R14 ;  /* 0x00000001030d7824 */ /* 0x000fc800078e020e */
[----:B------:R-:W-:-:S05]  /*0a60*/  VIADD R3, R13, 0xffffffff ;  /* 0xffffffff0d037836 */ /* 0x000fca0000000000 */
        /* <DEDUP_REMOVED lines=10> */
[CCC-:B------:R-:W-:Y:S01]  /*0b10*/  FFMA.RM R14, R18.reuse, R16.reuse, R15.reuse ;  /* 0x00000010120e7223 */ /* 0x1c0fe2000000400f */
[C---:B------:R-:W-:Y:S02]  /*0b20*/  ISETP.NE.AND P2, PT, R13.reuse, RZ, PT ;  /* 0x000000ff0d00720c */ /* 0x040fe40003f45270 */
[----:B------:R-:W-:Y:S02]  /*0b30*/  ISETP.NE.AND P1, PT, R13, RZ, PT ;  /* 0x000000ff0d00720c */ /* 0x000fe40003f25270 */
[----:B------:R-:W-:Y:S01]  /*0b40*/  LOP3.LUT R11, R3, 0x7fffff, RZ, 0xc0, !PT ;  /* 0x007fffff030b7812 */ /* 0x000fe200078ec0ff */
[----:B------:R-:W-:Y:S01]  /*0b50*/  FFMA.RP R3, R18, R16, R15 ;  /* 0x0000001012037223 */ /* 0x000fe2000000800f */
[----:B------:R-:W-:Y:S02]  /*0b60*/  VIADD R16, R13, 0x20 ;  /* 0x000000200d107836 */ /* 0x000fe40000000000 */
[----:B------:R-:W-:Y:S01]  /*0b70*/  LOP3.LUT R11, R11, 0x800000, RZ, 0xfc, !PT ;  /* 0x008000000b0b7812 */ /* 0x000fe200078efcff */
[----:B------:R-:W-:Y:S01]  /*0b80*/  IMAD.MOV R13, RZ, RZ, -R13 ;  /* 0x000000ffff0d7224 */ /* 0x000fe200078e0a0d */
[----:B------:R-:W-:-:S02]  /*0b90*/  FSETP.NEU.FTZ.AND P0, PT, R3, R14, PT ;  /* 0x0000000e0300720b */ /* 0x000fc40003f1d000 */
[----:B------:R-:W-:Y:S02]  /*0ba0*/  SHF.L.U32 R16, R11, R16, RZ ;  /* 0x000000100b107219 */ /* 0x000fe400000006ff */
[----:B------:R-:W-:Y:S02]  /*0bb0*/  SEL R14, R13, RZ, P2 ;  /* 0x000000ff0d0e7207 */ /* 0x000fe40001000000 */
[----:B------:R-:W-:Y:S02]  /*0bc0*/  ISETP.NE.AND P1, PT, R16, RZ, P1 ;  /* 0x000000ff1000720c */ /* 0x000fe40000f25270 */
[----:B------:R-:W-:Y:S02]  /*0bd0*/  SHF.R.U32.HI R14, RZ, R14, R11 ;  /* 0x0000000eff0e7219 */ /* 0x000fe4000001160b */
[----:B------:R-:W-:Y:S02]  /*0be0*/  PLOP3.LUT P0, PT, P0, P1, PT, 0xf8, 0x8f ;  /* 0x00000000008f781c */ /* 0x000fe40000703f70 */
[----:B------:R-:W-:-:S02]  /*0bf0*/  SHF.R.U32.HI R16, RZ, 0x1, R14 ;  /* 0x00000001ff107819 */ /* 0x000fc4000001160e */
[----:B------:R-:W-:-:S04]  /*0c00*/  SEL R3, RZ, 0x1, !P0 ;  /* 0x00000001ff037807 */ /* 0x000fc80004000000 */
[----:B------:R-:W-:-:S04]  /*0c10*/  LOP3.LUT R3, R3, 0x1, R16, 0xf8, !PT ;  /* 0x0000000103037812 */ /* 0x000fc800078ef810 */
[----:B------:R-:W-:-:S05]  /*0c20*/  LOP3.LUT R3, R3, R14, RZ, 0xc0, !PT ;  /* 0x0000000e03037212 */ /* 0x000fca00078ec0ff */
[----:B------:R-:W-:-:S05]  /*0c30*/  IMAD.IADD R3, R16, 0x1, R3 ;  /* 0x0000000110037824 */ /* 0x000fca00078e0203 */
[----:B------:R-:W-:Y:S01]  /*0c40*/  LOP3.LUT R0, R3, R0, RZ, 0xfc, !PT ;  /* 0x0000000003007212 */ /* 0x000fe200078efcff */
[----:B------:R-:W-:Y:S06]  /*0c50*/  BRA `(.L_x_43) ;  /* 0x0000000000347947 */ /* 0x000fec0003800000 */
.L_x_42:
[----:B------:R-:W-:-:S04]  /*0c60*/  LOP3.LUT R0, R0, 0x80000000, RZ, 0xc0, !PT ;  /* 0x8000000000007812 */ /* 0x000fc800078ec0ff */
[----:B------:R-:W-:Y:S01]  /*0c70*/  LOP3.LUT R0, R0, 0x7f800000, RZ, 0xfc, !PT ;  /* 0x7f80000000007812 */ /* 0x000fe200078efcff */
[----:B------:R-:W-:Y:S06]  /*0c80*/  BRA `(.L_x_43) ;  /* 0x0000000000287947 */ /* 0x000fec0003800000 */
.L_x_41:
[----:B------:R-:W-:Y:S01]  /*0c90*/  IMAD R0, R14, 0x800000, R0 ;  /* 0x008000000e007824 */ /* 0x000fe200078e0200 */
[----:B------:R-:W-:Y:S06]  /*0ca0*/  BRA `(.L_x_43) ;  /* 0x0000000000207947 */ /* 0x000fec0003800000 */
.L_x_40:
[----:B------:R-:W-:-:S04]  /*0cb0*/  LOP3.LUT R0, R16, 0x80000000, R15, 0x48, !PT ;  /* 0x8000000010007812 */ /* 0x000fc800078e480f */
[----:B------:R-:W-:Y:S01]  /*0cc0*/  LOP3.LUT R0, R0, 0x7f800000, RZ, 0xfc, !PT ;  /* 0x7f80000000007812 */ /* 0x000fe200078efcff */
[----:B------:R-:W-:Y:S06]  /*0cd0*/  BRA `(.L_x_43) ;  /* 0x0000000000147947 */ /* 0x000fec0003800000 */
.L_x_39:
[----:B------:R-:W-:Y:S01]  /*0ce0*/  LOP3.LUT R0, R16, 0x80000000, R15, 0x48, !PT ;  /* 0x8000000010007812 */ /* 0x000fe200078e480f */
[----:B------:R-:W-:Y:S06]  /*0cf0*/  BRA `(.L_x_43) ;  /* 0x00000000000c7947 */ /* 0x000fec0003800000 */
.L_x_38:
[----:B------:R-:W0:Y:S01]  /*0d00*/  MUFU.RSQ R0, -QNAN ;  /* 0xffc0000000007908 */ /* 0x000e220000001400 */
[----:B------:R-:W-:Y:S05]  /*0d10*/  BRA `(.L_x_43) ;  /* 0x0000000000047947 */ /* 0x000fea0003800000 */
.L_x_37:
[----:B------:R-:W-:-:S07]  /*0d20*/  FADD.FTZ R0, R0, R3 ;  /* 0x0000000300007221 */ /* 0x000fce0000010000 */
.L_x_43:
[----:B------:R-:W-:-:S04]  /*0d30*/  IMAD.MOV.U32 R13, RZ, RZ, 0x0 ;  /* 0x00000000ff0d7424 */ /* 0x000fc800078e00ff */
[----:B0-----:R-:W-:Y:S05]  /*0d40*/  RET.REL.NODEC R12 `(_Z20computeMeansAndSumSqiiPKfPfS1_) ;  /* 0xfffffff00cac7950 */ /* 0x001fea0003c3ffff */
.L_x_44:
        /* <DEDUP_REMOVED lines=11> */
.L_x_47:


//--------------------- .nv.shared.reserved.0     --------------------------
	.section	.nv.shared.reserved.0,"aw",@nobits
	.weak		__nv_reservedSMEM_offset_0_alias
	.size		__nv_reservedSMEM_offset_0_alias, 0, 64
	.other		__nv_reservedSMEM_offset_0_alias,@"STO_CUDA_RESERVED_SHARED STV_DEFAULT"
__nv_reservedSMEM_offset_0_alias:
	.zero		0
	.zero		64


//--------------------- .nv.shared._Z20computeMeansAndSumSqiiPKfPfS1_ --------------------------
	.section	.nv.shared._Z20computeMeansAndSumSqiiPKfPfS1_,"aw",@nobits
	.sectionflags	@""
	.align	4
.nv.shared._Z20computeMeansAndSumSqiiPKfPfS1_:
	.zero		2048


//--------------------- .nv.constant0._Z15correlateKerneliiPKfS0_S0_Pf --------------------------
	.section	.nv.constant0._Z15correlateKerneliiPKfS0_S0_Pf,"a",@progbits
	.sectionflags	@""
	.align	4
.nv.constant0._Z15correlateKerneliiPKfS0_S0_Pf:
	.zero		936


//--------------------- .nv.constant0._Z20computeMeansAndSumSqiiPKfPfS1_ --------------------------
	.section	.nv.constant0._Z20computeMeansAndSumSqiiPKfPfS1_,"a",@progbits
	.sectionflags	@""
	.align	4
.nv.constant0._Z20computeMeansAndSumSqiiPKfPfS1_:
	.zero		928


//--------------------- SYMBOLS --------------------------

	.type		.nv.reservedSmem.offset0,@object
	.size		.nv.reservedSmem.offset0,0x4
	.type		.nv.reservedSmem.cap,@object
	.size		.nv.reservedSmem.cap,0x4
